	.target	sm_90a

	.elftype	@"ET_EXEC"


//--------------------- .note.nv.tkinfo           --------------------------
	.section	.note.nv.tkinfo,"",@"SHT_NOTE"
	.sectionflags	@"SHF_NOTE_NV_TKINFO"
	.tkinfo
        /*0018*/ 	.word	0x00000002
        /*0030*/ 	.string	""
        /*0030*/ 	.string	"ptxas"
        /*0030*/ 	.string	"Cuda compilation tools, release 13.0, V13.0.88"
        /*0030*/ 	.string	"Build cuda_13.0.r13.0/compiler.36424714_0"
        /*0030*/ 	.string	"-arch sm_90a -m 64 "



//--------------------- .note.nv.cuinfo           --------------------------
	.section	.note.nv.cuinfo,"",@"SHT_NOTE"
	.sectionflags	@"SHF_NOTE_NV_CUINFO"
        /*0018*/ 	.short	0x0002
        /*001a*/ 	.short	0x005a
        /*001c*/ 	.short	0x0082
	.zero		2


//--------------------- .nv.info                  --------------------------
	.section	.nv.info,"",@"SHT_CUDA_INFO"
	.align	4


	//----- nvinfo : EIATTR_REGCOUNT
	.align		4
        /*0000*/ 	.byte	0x04, 0x2f
        /*0002*/ 	.short	(.L_15 - .L_14)
	.align		4
.L_14:
        /*0004*/ 	.word	index@(_ZN7cutlass13device_kernelINS_4gemm6kernel13GemmUniversalIN4cute5tupleIJiiiiEEENS1_10collective13CollectiveMmaINS1_34MainloopSm90TmaGmmaWarpSpecializedILi4ENS5_IJNS4_1CILi8EEENSA_ILi1EEESC_EEENS1_35KernelTmaWarpSpecializedCooperativeEEENS5_IJNSA_ILi128EEESG_NSA_ILi64EEEEEENS_6half_tENS5_IJlSC_lEEESJ_SK_NS4_8TiledMMAINS4_8MMA_AtomIJNS4_4SM904GMMA26MMA_64x128x16_F32F16F16_SSILNSO_5MajorE0ELSQ_0ELNSO_7ScaleInE1ELSR_1EEEEEENS4_6LayoutINS5_IJNSA_ILi2EEESC_SC_EEENS5_IJSC_NSA_ILi0EEESX_EEEEENS5_IJNS4_10UnderscoreES10_S10_EEEEENS4_13SM90_TMA_LOADENS4_14ComposedLayoutINS4_7SwizzleILi3ELi4ELi3EEENS4_18smem_ptr_flag_bitsILi16EEENSU_INS5_IJSB_SH_EEENS5_IJSH_SC_EEEEEEEvNS4_8identityENS4_23SM90_TMA_LOAD_MULTICASTES1C_vS1D_EENS_8epilogue10collective6detail29Sm90TmaWarpSpecializedAdapterINS1H_15DefaultEpilogueISJ_SK_SK_NS1G_6thread17LinearCombinationISJ_Li1EffLNS1L_9ScaleType4KindE0ELNS_15FloatRoundStyleE2ESJ_EENS1_15EpilogueDefaultEEEEEvvEEEEvNT_6ParamsE)
        /*0008*/ 	.word	0x000000a8


	//----- nvinfo : EIATTR_FRAME_SIZE
	.align		4
.L_15:
        /*000c*/ 	.byte	0x04, 0x11
        /*000e*/ 	.short	(.L_17 - .L_16)
	.align		4
.L_16:
        /*0010*/ 	.word	index@(_ZN7cutlass13device_kernelINS_4gemm6kernel13GemmUniversalIN4cute5tupleIJiiiiEEENS1_10collective13CollectiveMmaINS1_34MainloopSm90TmaGmmaWarpSpecializedILi4ENS5_IJNS4_1CILi8EEENSA_ILi1EEESC_EEENS1_35KernelTmaWarpSpecializedCooperativeEEENS5_IJNSA_ILi128EEESG_NSA_ILi64EEEEEENS_6half_tENS5_IJlSC_lEEESJ_SK_NS4_8TiledMMAINS4_8MMA_AtomIJNS4_4SM904GMMA26MMA_64x128x16_F32F16F16_SSILNSO_5MajorE0ELSQ_0ELNSO_7ScaleInE1ELSR_1EEEEEENS4_6LayoutINS5_IJNSA_ILi2EEESC_SC_EEENS5_IJSC_NSA_ILi0EEESX_EEEEENS5_IJNS4_10UnderscoreES10_S10_EEEEENS4_13SM90_TMA_LOADENS4_14ComposedLayoutINS4_7SwizzleILi3ELi4ELi3EEENS4_18smem_ptr_flag_bitsILi16EEENSU_INS5_IJSB_SH_EEENS5_IJSH_SC_EEEEEEEvNS4_8identityENS4_23SM90_TMA_LOAD_MULTICASTES1C_vS1D_EENS_8epilogue10collective6detail29Sm90TmaWarpSpecializedAdapterINS1H_15DefaultEpilogueISJ_SK_SK_NS1G_6thread17LinearCombinationISJ_Li1EffLNS1L_9ScaleType4KindE0ELNS_15FloatRoundStyleE2ESJ_EENS1_15EpilogueDefaultEEEEEvvEEEEvNT_6ParamsE)
        /*0014*/ 	.word	0x00000000


	//----- nvinfo : EIATTR_MIN_STACK_SIZE
	.align		4
.L_17:
        /*0018*/ 	.byte	0x04, 0x12
        /*001a*/ 	.short	(.L_19 - .L_18)
	.align		4
.L_18:
        /*001c*/ 	.word	index@(_ZN7cutlass13device_kernelINS_4gemm6kernel13GemmUniversalIN4cute5tupleIJiiiiEEENS1_10collective13CollectiveMmaINS1_34MainloopSm90TmaGmmaWarpSpecializedILi4ENS5_IJNS4_1CILi8EEENSA_ILi1EEESC_EEENS1_35KernelTmaWarpSpecializedCooperativeEEENS5_IJNSA_ILi128EEESG_NSA_ILi64EEEEEENS_6half_tENS5_IJlSC_lEEESJ_SK_NS4_8TiledMMAINS4_8MMA_AtomIJNS4_4SM904GMMA26MMA_64x128x16_F32F16F16_SSILNSO_5MajorE0ELSQ_0ELNSO_7ScaleInE1ELSR_1EEEEEENS4_6LayoutINS5_IJNSA_ILi2EEESC_SC_EEENS5_IJSC_NSA_ILi0EEESX_EEEEENS5_IJNS4_10UnderscoreES10_S10_EEEEENS4_13SM90_TMA_LOADENS4_14ComposedLayoutINS4_7SwizzleILi3ELi4ELi3EEENS4_18smem_ptr_flag_bitsILi16EEENSU_INS5_IJSB_SH_EEENS5_IJSH_SC_EEEEEEEvNS4_8identityENS4_23SM90_TMA_LOAD_MULTICASTES1C_vS1D_EENS_8epilogue10collective6detail29Sm90TmaWarpSpecializedAdapterINS1H_15DefaultEpilogueISJ_SK_SK_NS1G_6thread17LinearCombinationISJ_Li1EffLNS1L_9ScaleType4KindE0ELNS_15FloatRoundStyleE2ESJ_EENS1_15EpilogueDefaultEEEEEvvEEEEvNT_6ParamsE)
        /*0020*/ 	.word	0x00000000
.L_19:


//--------------------- .nv.compat                --------------------------
	.section	.nv.compat,"",@"SHT_CUDA_COMPAT_INFO"
	.align	4
        /*0000*/ 	.byte	0x02, 0x09, 0x01, 0x00, 0x02, 0x02, 0x04, 0x00, 0x02, 0x05, 0x05, 0x00, 0x03, 0x07, 0x01, 0x01
        /*0010*/ 	.byte	0x02, 0x03, 0x01, 0x00, 0x02, 0x06, 0x01, 0x00, 0x04, 0x0b, 0x08, 0x00, 0x00, 0x00, 0x00, 0x00
        /*0020*/ 	.byte	0x00, 0x00, 0x00, 0x00


//--------------------- .nv.info._ZN7cutlass13device_kernelINS_4gemm6kernel13GemmUniversalIN4cute5tupleIJiiiiEEENS1_10collective13CollectiveMmaINS1_34MainloopSm90TmaGmmaWarpSpecializedILi4ENS5_IJNS4_1CILi8EEENSA_ILi1EEESC_EEENS1_35KernelTmaWarpSpecializedCooperativeEEENS5_IJNSA_ILi128EEESG_NSA_ILi64EEEEEENS_6half_tENS5_IJlSC_lEEESJ_SK_NS4_8TiledMMAINS4_8MMA_AtomIJNS4_4SM904GMMA26MMA_64x128x16_F32F16F16_SSILNSO_5MajorE0ELSQ_0ELNSO_7ScaleInE1ELSR_1EEEEEENS4_6LayoutINS5_IJNSA_ILi2EEESC_SC_EEENS5_IJSC_NSA_ILi0EEESX_EEEEENS5_IJNS4_10UnderscoreES10_S10_EEEEENS4_13SM90_TMA_LOADENS4_14ComposedLayoutINS4_7SwizzleILi3ELi4ELi3EEENS4_18smem_ptr_flag_bitsILi16EEENSU_INS5_IJSB_SH_EEENS5_IJSH_SC_EEEEEEEvNS4_8identityENS4_23SM90_TMA_LOAD_MULTICASTES1C_vS1D_EENS_8epilogue10collective6detail29Sm90TmaWarpSpecializedAdapterINS1H_15DefaultEpilogueISJ_SK_SK_NS1G_6thread17LinearCombinationISJ_Li1EffLNS1L_9ScaleType4KindE0ELNS_15FloatRoundStyleE2ESJ_EENS1_15EpilogueDefaultEEEEEvvEEEEvNT_6ParamsE --------------------------
	.section	.nv.info._ZN7cutlass13device_kernelINS_4gemm6kernel13GemmUniversalIN4cute5tupleIJiiiiEEENS1_10collective13CollectiveMmaINS1_34MainloopSm90TmaGmmaWarpSpecializedILi4ENS5_IJNS4_1CILi8EEENSA_ILi1EEESC_EEENS1_35KernelTmaWarpSpecializedCooperativeEEENS5_IJNSA_ILi128EEESG_NSA_ILi64EEEEEENS_6half_tENS5_IJlSC_lEEESJ_SK_NS4_8TiledMMAINS4_8MMA_AtomIJNS4_4SM904GMMA26MMA_64x128x16_F32F16F16_SSILNSO_5MajorE0ELSQ_0ELNSO_7ScaleInE1ELSR_1EEEEEENS4_6LayoutINS5_IJNSA_ILi2EEESC_SC_EEENS5_IJSC_NSA_ILi0EEESX_EEEEENS5_IJNS4_10UnderscoreES10_S10_EEEEENS4_13SM90_TMA_LOADENS4_14ComposedLayoutINS4_7SwizzleILi3ELi4ELi3EEENS4_18smem_ptr_flag_bitsILi16EEENSU_INS5_IJSB_SH_EEENS5_IJSH_SC_EEEEEEEvNS4_8identityENS4_23SM90_TMA_LOAD_MULTICASTES1C_vS1D_EENS_8epilogue10collective6detail29Sm90TmaWarpSpecializedAdapterINS1H_15DefaultEpilogueISJ_SK_SK_NS1G_6thread17LinearCombinationISJ_Li1EffLNS1L_9ScaleType4KindE0ELNS_15FloatRoundStyleE2ESJ_EENS1_15EpilogueDefaultEEEEEvvEEEEvNT_6ParamsE,"",@"SHT_CUDA_INFO"
	.sectionflags	@""
	.align	4


	//----- nvinfo : EIATTR_CUDA_API_VERSION
	.align		4
        /*0000*/ 	.byte	0x04, 0x37
        /*0002*/ 	.short	(.L_21 - .L_20)
.L_20:
        /*0004*/ 	.word	0x00000082


	//----- nvinfo : EIATTR_KPARAM_INFO
	.align		4
.L_21:
        /*0008*/ 	.byte	0x04, 0x17
        /*000a*/ 	.short	(.L_23 - .L_22)
.L_22:
        /*000c*/ 	.word	0x00000000
        /*0010*/ 	.short	0x0000
        /*0012*/ 	.short	0x0070
        /*0014*/ 	.byte	0x00, 0xf0, 0x01, 0x10


	//----- nvinfo : EIATTR_SPARSE_MMA_MASK
	.align		4
.L_23:
        /*0018*/ 	.byte	0x03, 0x50
        /*001a*/ 	.short	0x0000


	//----- nvinfo : EIATTR_MAXREG_COUNT
	.align		4
        /*001c*/ 	.byte	0x03, 0x1b
        /*001e*/ 	.short	0x00a8


	//----- nvinfo : EIATTR_NUM_BARRIERS
	.align		4
        /*0020*/ 	.byte	0x02, 0x4c
        /*0022*/ 	.byte	0x01
	.zero		1


	//----- nvinfo : EIATTR_EXTERNS
	.align		4
        /*0024*/ 	.byte	0x04, 0x0f
        /*0026*/ 	.short	(.L_25 - .L_24)


	//   ....[0]....
	.align		4
.L_24:
        /*0028*/ 	.word	index@(__assertfail)


	//----- nvinfo : EIATTR_MERCURY_ISA_VERSION
	.align		4
.L_25:
        /*002c*/ 	.byte	0x03, 0x5f
        /*002e*/ 	.short	0x0101


	//----- nvinfo : EIATTR_INT_WARP_WIDE_INSTR_OFFSETS
	.align		4
        /*0030*/ 	.byte	0x04, 0x31
        /*0032*/ 	.short	(.L_27 - .L_26)


	//   ....[0]....
.L_26:
        /*0034*/ 	.word	0x000004d0


	//   ....[1]....
        /*0038*/ 	.word	0x000004f0


	//   ....[2]....
        /*003c*/ 	.word	0x000006a0


	//   ....[3]....
        /*0040*/ 	.word	0x00001f00


	//----- nvinfo : EIATTR_COOP_GROUP_MASK_REGIDS
	.align		4
.L_27:
        /*0044*/ 	.byte	0x04, 0x29
        /*0046*/ 	.short	(.L_29 - .L_28)


	//   ....[0]....
.L_28:
        /*0048*/ 	.word	0xffffffff


	//   ....[1]....
        /*004c*/ 	.word	0xffffffff


	//   ....[2]....
        /*0050*/ 	.word	0xffffffff


	//   ....[3]....
        /*0054*/ 	.word	0xffffffff


	//   ....[4]....
        /*0058*/ 	.word	0xffffffff


	//   ....[5]....
        /*005c*/ 	.word	0xffffffff


	//----- nvinfo : EIATTR_COOP_GROUP_INSTR_OFFSETS
	.align		4
.L_29:
        /*0060*/ 	.byte	0x04, 0x28
        /*0062*/ 	.short	(.L_31 - .L_30)


	//   ....[0]....
.L_30:
        /*0064*/ 	.word	0x00000060


	//   ....[1]....
        /*0068*/ 	.word	0x00000070


	//   ....[2]....
        /*006c*/ 	.word	0x00000130


	//   ....[3]....
        /*0070*/ 	.word	0x00000300


	//   ....[4]....
        /*0074*/ 	.word	0x00000800


	//   ....[5]....
        /*0078*/ 	.word	0x00001480


	//----- nvinfo : EIATTR_REG_RECONFIG
	.align		4
.L_31:
        /*007c*/ 	.byte	0x01, 0x54
	.zero		2


	//----- nvinfo : EIATTR_SYSCALL_OFFSETS
	.align		4
        /*0080*/ 	.byte	0x04, 0x46
        /*0082*/ 	.short	(.L_33 - .L_32)


	//   ....[0]....
.L_32:
        /*0084*/ 	.word	0x00001670


	//----- nvinfo : EIATTR_MBARRIER_INSTR_OFFSETS
	.align		4
.L_33:
        /*0088*/ 	.byte	0x04, 0x39
        /*008a*/ 	.short	(.L_35 - .L_34)


	//   ....[0]....
.L_34:
        /*008c*/ 	.word	0x00000260
        /*0090*/ 	.word	0x000000ff
        /*0094*/ 	.word	0x00000000
        /*0098*/ 	.short	0x0100
        /*009a*/ 	.byte	0x08
	.zero		1


	//   ....[1]....
        /*009c*/ 	.word	0x00000270
        /*00a0*/ 	.word	0x000000ff
        /*00a4*/ 	.word	0x00000020
        /*00a8*/ 	.short	0x0100
        /*00aa*/ 	.byte	0x08
	.zero		1


	//   ....[2]....
        /*00ac*/ 	.word	0x00000280
        /*00b0*/ 	.word	0x000000ff
        /*00b4*/ 	.word	0x00000008
        /*00b8*/ 	.short	0x0100
        /*00ba*/ 	.byte	0x08
	.zero		1


	//   ....[3]....
        /*00bc*/ 	.word	0x00000290
        /*00c0*/ 	.word	0x000000ff
        /*00c4*/ 	.word	0x00000028
        /*00c8*/ 	.short	0x0100
        /*00ca*/ 	.byte	0x08
	.zero		1


	//   ....[4]....
        /*00cc*/ 	.word	0x000002a0
        /*00d0*/ 	.word	0x000000ff
        /*00d4*/ 	.word	0x00000010
        /*00d8*/ 	.short	0x0100
        /*00da*/ 	.byte	0x08
	.zero		1


	//   ....[5]....
        /*00dc*/ 	.word	0x000002b0
        /*00e0*/ 	.word	0x000000ff
        /*00e4*/ 	.word	0x00000030
        /*00e8*/ 	.short	0x0100
        /*00ea*/ 	.byte	0x08
	.zero		1


	//   ....[6]....
        /*00ec*/ 	.word	0x000002c0
        /*00f0*/ 	.word	0x000000ff
        /*00f4*/ 	.word	0x00000018
        /*00f8*/ 	.short	0x0100
        /*00fa*/ 	.byte	0x08
	.zero		1


	//   ....[7]....
        /*00fc*/ 	.word	0x000002d0
        /*0100*/ 	.word	0x000000ff
        /*0104*/ 	.word	0x00000038
        /*0108*/ 	.short	0x0100
        /*010a*/ 	.byte	0x08
	.zero		1


	//   ....[8]....
        /*010c*/ 	.word	0x00000730
        /*0110*/ 	.word	0x000000ff
        /*0114*/ 	.word	0x00000050
        /*0118*/ 	.short	0x0100
        /*011a*/ 	.byte	0x06
	.zero		1


	//   ....[9]....
        /*011c*/ 	.word	0x000007b0
        /*0120*/ 	.word	0x000000ff
        /*0124*/ 	.word	0x00000058
        /*0128*/ 	.short	0x0100
        /*012a*/ 	.byte	0x06
	.zero		1


	//   ....[10]....
        /*012c*/ 	.word	0x00001730
        /*0130*/ 	.word	0x00000003
        /*0134*/ 	.word	0x00000000
        /*0138*/ 	.short	0x010a
        /*013a*/ 	.byte	0x3f
	.zero		1


	//   ....[11]....
        /*013c*/ 	.word	0x00001790
        /*0140*/ 	.word	0x00000003
        /*0144*/ 	.word	0x00000000
        /*0148*/ 	.short	0x010a
        /*014a*/ 	.byte	0x3f
	.zero		1


	//   ....[12]....
        /*014c*/ 	.word	0x00001b10
        /*0150*/ 	.word	0x00000005
        /*0154*/ 	.word	0x00000000
        /*0158*/ 	.short	0x010a
        /*015a*/ 	.byte	0x3f
	.zero		1


	//   ....[13]....
        /*015c*/ 	.word	0x00001b50
        /*0160*/ 	.word	0x00000005
        /*0164*/ 	.word	0x00000000
        /*0168*/ 	.short	0x010a
        /*016a*/ 	.byte	0x3f
	.zero		1


	//   ....[14]....
        /*016c*/ 	.word	0x00001db0
        /*0170*/ 	.word	0x00000004
        /*0174*/ 	.word	0x00000000
        /*0178*/ 	.short	0x0101
        /*017a*/ 	.byte	0x3f
	.zero		1


	//   ....[15]....
        /*017c*/ 	.word	0x00001f70
        /*0180*/ 	.word	0x00000000
        /*0184*/ 	.word	0x00000000
        /*0188*/ 	.short	0x0101
        /*018a*/ 	.byte	0x3f
	.zero		1


	//   ....[16]....
        /*018c*/ 	.word	0x00007090
        /*0190*/ 	.word	0x00000017
        /*0194*/ 	.word	0x00000020
        /*0198*/ 	.short	0x010a
        /*019a*/ 	.byte	0x3f
	.zero		1


	//   ....[17]....
        /*019c*/ 	.word	0x00007450
        /*01a0*/ 	.word	0x00000005
        /*01a4*/ 	.word	0x00000058
        /*01a8*/ 	.short	0x0101
        /*01aa*/ 	.byte	0x3f
	.zero		1


	//   ....[18]....
        /*01ac*/ 	.word	0x00007b70
        /*01b0*/ 	.word	0x00000007
        /*01b4*/ 	.word	0x00000000
        /*01b8*/ 	.short	0x010a
        /*01ba*/ 	.byte	0x3f
	.zero		1


	//   ....[19]....
        /*01bc*/ 	.word	0x00007bf0
        /*01c0*/ 	.word	0x00000006
        /*01c4*/ 	.word	0x00000000
        /*01c8*/ 	.short	0x010a
        /*01ca*/ 	.byte	0x3f
	.zero		1


	//   ....[20]....
        /*01cc*/ 	.word	0x00007c80
        /*01d0*/ 	.word	0x00000007
        /*01d4*/ 	.word	0x00000000
        /*01d8*/ 	.short	0x010a
        /*01da*/ 	.byte	0x3f
	.zero		1


	//   ....[21]....
        /*01dc*/ 	.word	0x00007d10
        /*01e0*/ 	.word	0x00000005
        /*01e4*/ 	.word	0x00000000
        /*01e8*/ 	.short	0x010a
        /*01ea*/ 	.byte	0x3f
	.zero		1


	//   ....[22]....
        /*01ec*/ 	.word	0x00007d70
        /*01f0*/ 	.word	0x00000003
        /*01f4*/ 	.word	0x00000000
        /*01f8*/ 	.short	0x010a
        /*01fa*/ 	.byte	0x3f
	.zero		1


	//   ....[23]....
        /*01fc*/ 	.word	0x00007dc0
        /*0200*/ 	.word	0x00000005
        /*0204*/ 	.word	0x00000000
        /*0208*/ 	.short	0x010a
        /*020a*/ 	.byte	0x3f
	.zero		1


	//   ....[24]....
        /*020c*/ 	.word	0x00007e90
        /*0210*/ 	.word	0x00000017
        /*0214*/ 	.word	0x00000020
        /*0218*/ 	.short	0x010a
        /*021a*/ 	.byte	0x3f
	.zero		1


	//   ....[25]....
        /*021c*/ 	.word	0x00007f60
        /*0220*/ 	.word	0x00000007
        /*0224*/ 	.word	0x00000000
        /*0228*/ 	.short	0x010a
        /*022a*/ 	.byte	0x3f
	.zero		1


	//   ....[26]....
        /*022c*/ 	.word	0x00007fb0
        /*0230*/ 	.word	0x00000006
        /*0234*/ 	.word	0x00000000
        /*0238*/ 	.short	0x010a
        /*023a*/ 	.byte	0x3f
	.zero		1


	//   ....[27]....
        /*023c*/ 	.word	0x00008000
        /*0240*/ 	.word	0x00000007
        /*0244*/ 	.word	0x00000000
        /*0248*/ 	.short	0x010a
        /*024a*/ 	.byte	0x3f
	.zero		1


	//----- nvinfo : EIATTR_NUM_MBARRIERS
	.align		4
.L_35:
        /*024c*/ 	.byte	0x03, 0x38
        /*024e*/ 	.short	0x000a


	//----- nvinfo : EIATTR_EXIT_INSTR_OFFSETS
	.align		4
        /*0250*/ 	.byte	0x04, 0x1c
        /*0252*/ 	.short	(.L_37 - .L_36)


	//   ....[0]....
.L_36:
        /*0254*/ 	.word	0x000009d0


	//   ....[1]....
        /*0258*/ 	.word	0x000011e0


	//   ....[2]....
        /*025c*/ 	.word	0x00006810


	//   ....[3]....
        /*0260*/ 	.word	0x00006d70


	//   ....[4]....
        /*0264*/ 	.word	0x00007d60


	//----- nvinfo : EIATTR_MAX_THREADS
	.align		4
.L_37:
        /*0268*/ 	.byte	0x04, 0x05
        /*026a*/ 	.short	(.L_39 - .L_38)
.L_38:
        /*026c*/ 	.word	0x00000180
        /*0270*/ 	.word	0x00000001
        /*0274*/ 	.word	0x00000001


	//----- nvinfo : EIATTR_CRS_STACK_SIZE
	.align		4
.L_39:
        /*0278*/ 	.byte	0x04, 0x1e
        /*027a*/ 	.short	(.L_41 - .L_40)
.L_40:
        /*027c*/ 	.word	0x00000000


	//----- nvinfo : EIATTR_CBANK_PARAM_SIZE
	.align		4
.L_41:
        /*0280*/ 	.byte	0x03, 0x19
        /*0282*/ 	.short	0x0470


	//----- nvinfo : EIATTR_PARAM_CBANK
	.align		4
        /*0284*/ 	.byte	0x04, 0x0a
        /*0286*/ 	.short	(.L_43 - .L_42)
	.align		4
.L_42:
        /*0288*/ 	.word	index@(.nv.constant0._ZN7cutlass13device_kernelINS_4gemm6kernel13GemmUniversalIN4cute5tupleIJiiiiEEENS1_10collective13CollectiveMmaINS1_34MainloopSm90TmaGmmaWarpSpecializedILi4ENS5_IJNS4_1CILi8EEENSA_ILi1EEESC_EEENS1_35KernelTmaWarpSpecializedCooperativeEEENS5_IJNSA_ILi128EEESG_NSA_ILi64EEEEEENS_6half_tENS5_IJlSC_lEEESJ_SK_NS4_8TiledMMAINS4_8MMA_AtomIJNS4_4SM904GMMA26MMA_64x128x16_F32F16F16_SSILNSO_5MajorE0ELSQ_0ELNSO_7ScaleInE1ELSR_1EEEEEENS4_6LayoutINS5_IJNSA_ILi2EEESC_SC_EEENS5_IJSC_NSA_ILi0EEESX_EEEEENS5_IJNS4_10UnderscoreES10_S10_EEEEENS4_13SM90_TMA_LOADENS4_14ComposedLayoutINS4_7SwizzleILi3ELi4ELi3EEENS4_18smem_ptr_flag_bitsILi16EEENSU_INS5_IJSB_SH_EEENS5_IJSH_SC_EEEEEEEvNS4_8identityENS4_23SM90_TMA_LOAD_MULTICASTES1C_vS1D_EENS_8epilogue10collective6detail29Sm90TmaWarpSpecializedAdapterINS1H_15DefaultEpilogueISJ_SK_SK_NS1G_6thread17LinearCombinationISJ_Li1EffLNS1L_9ScaleType4KindE0ELNS_15FloatRoundStyleE2ESJ_EENS1_15EpilogueDefaultEEEEEvvEEEEvNT_6ParamsE)
        /*028c*/ 	.short	0x0210
        /*028e*/ 	.short	0x0470


	//----- nvinfo : EIATTR_SW_WAR
	.align		4
.L_43:
        /*0290*/ 	.byte	0x04, 0x36
        /*0292*/ 	.short	(.L_45 - .L_44)
.L_44:
        /*0294*/ 	.word	0x00000008
.L_45:


//--------------------- .nv.callgraph             --------------------------
	.section	.nv.callgraph,"",@"SHT_CUDA_CALLGRAPH"
	.align	4
	.sectionentsize	8
	.align		4
        /*0000*/ 	.word	0x00000000
	.align		4
        /*0004*/ 	.word	0xffffffff
	.align		4
        /*0008*/ 	.word	index@(_ZN7cutlass13device_kernelINS_4gemm6kernel13GemmUniversalIN4cute5tupleIJiiiiEEENS1_10collective13CollectiveMmaINS1_34MainloopSm90TmaGmmaWarpSpecializedILi4ENS5_IJNS4_1CILi8EEENSA_ILi1EEESC_EEENS1_35KernelTmaWarpSpecializedCooperativeEEENS5_IJNSA_ILi128EEESG_NSA_ILi64EEEEEENS_6half_tENS5_IJlSC_lEEESJ_SK_NS4_8TiledMMAINS4_8MMA_AtomIJNS4_4SM904GMMA26MMA_64x128x16_F32F16F16_SSILNSO_5MajorE0ELSQ_0ELNSO_7ScaleInE1ELSR_1EEEEEENS4_6LayoutINS5_IJNSA_ILi2EEESC_SC_EEENS5_IJSC_NSA_ILi0EEESX_EEEEENS5_IJNS4_10UnderscoreES10_S10_EEEEENS4_13SM90_TMA_LOADENS4_14ComposedLayoutINS4_7SwizzleILi3ELi4ELi3EEENS4_18smem_ptr_flag_bitsILi16EEENSU_INS5_IJSB_SH_EEENS5_IJSH_SC_EEEEEEEvNS4_8identityENS4_23SM90_TMA_LOAD_MULTICASTES1C_vS1D_EENS_8epilogue10collective6detail29Sm90TmaWarpSpecializedAdapterINS1H_15DefaultEpilogueISJ_SK_SK_NS1G_6thread17LinearCombinationISJ_Li1EffLNS1L_9ScaleType4KindE0ELNS_15FloatRoundStyleE2ESJ_EENS1_15EpilogueDefaultEEEEEvvEEEEvNT_6ParamsE)
	.align		4
        /*000c*/ 	.word	index@(__assertfail)
	.align		4
        /*0010*/ 	.word	0x00000000
	.align		4
        /*0014*/ 	.word	0xfffffffe
	.align		4
        /*0018*/ 	.word	0x00000000
	.align		4
        /*001c*/ 	.word	0xfffffffd
	.align		4
        /*0020*/ 	.word	0x00000000
	.align		4
        /*0024*/ 	.word	0xfffffffc


//--------------------- .nv.constant4             --------------------------
	.section	.nv.constant4,"a",@progbits
	.align	8
	.align		8
.nv.constant4:
        /*0000*/ 	.dword	__assertfail
	.align		8
        /*0008*/ 	.dword	__unnamed_1
	.align		8
        /*0010*/ 	.dword	_ZN40_INTERNAL_7de5e0d6_4_k_cu_557bba86_187924cuda3std3__45__cpo5beginE
	.align		8
        /*0018*/ 	.dword	_ZN40_INTERNAL_7de5e0d6_4_k_cu_557bba86_187924cuda3std3__45__cpo3endE
	.align		8
        /*0020*/ 	.dword	_ZN40_INTERNAL_7de5e0d6_4_k_cu_557bba86_187924cuda3std3__45__cpo6cbeginE
	.align		8
        /*0028*/ 	.dword	_ZN40_INTERNAL_7de5e0d6_4_k_cu_557bba86_187924cuda3std3__45__cpo4cendE
	.align		8
        /*0030*/ 	.dword	_ZN40_INTERNAL_7de5e0d6_4_k_cu_557bba86_187924cuda3std3__442_GLOBAL__N__7de5e0d6_4_k_cu_557bba86_187926ignoreE
	.align		8
        /*0038*/ 	.dword	_ZN40_INTERNAL_7de5e0d6_4_k_cu_557bba86_187924cuda3std3__419piecewise_constructE
	.align		8
        /*0040*/ 	.dword	_ZN40_INTERNAL_7de5e0d6_4_k_cu_557bba86_187924cuda3std3__48in_placeE
	.align		8
        /*0048*/ 	.dword	_ZN40_INTERNAL_7de5e0d6_4_k_cu_557bba86_187924cuda3std6ranges3__45__cpo4swapE
	.align		8
        /*0050*/ 	.dword	_ZN40_INTERNAL_7de5e0d6_4_k_cu_557bba86_187924cuda3std6ranges3__45__cpo9iter_moveE
	.align		8
        /*0058*/ 	.dword	_ZN40_INTERNAL_7de5e0d6_4_k_cu_557bba86_187924cute7productE
	.align		8
        /*0060*/ 	.dword	_ZN40_INTERNAL_7de5e0d6_4_k_cu_557bba86_187924cute1_E
	.align		8
        /*0068*/ 	.dword	$str$22
	.align		8
        /*0070*/ 	.dword	$str$23


//--------------------- .text._ZN7cutlass13device_kernelINS_4gemm6kernel13GemmUniversalIN4cute5tupleIJiiiiEEENS1_10collective13CollectiveMmaINS1_34MainloopSm90TmaGmmaWarpSpecializedILi4ENS5_IJNS4_1CILi8EEENSA_ILi1EEESC_EEENS1_35KernelTmaWarpSpecializedCooperativeEEENS5_IJNSA_ILi128EEESG_NSA_ILi64EEEEEENS_6half_tENS5_IJlSC_lEEESJ_SK_NS4_8TiledMMAINS4_8MMA_AtomIJNS4_4SM904GMMA26MMA_64x128x16_F32F16F16_SSILNSO_5MajorE0ELSQ_0ELNSO_7ScaleInE1ELSR_1EEEEEENS4_6LayoutINS5_IJNSA_ILi2EEESC_SC_EEENS5_IJSC_NSA_ILi0EEESX_EEEEENS5_IJNS4_10UnderscoreES10_S10_EEEEENS4_13SM90_TMA_LOADENS4_14ComposedLayoutINS4_7SwizzleILi3ELi4ELi3EEENS4_18smem_ptr_flag_bitsILi16EEENSU_INS5_IJSB_SH_EEENS5_IJSH_SC_EEEEEEEvNS4_8identityENS4_23SM90_TMA_LOAD_MULTICASTES1C_vS1D_EENS_8epilogue10collective6detail29Sm90TmaWarpSpecializedAdapterINS1H_15DefaultEpilogueISJ_SK_SK_NS1G_6thread17LinearCombinationISJ_Li1EffLNS1L_9ScaleType4KindE0ELNS_15FloatRoundStyleE2ESJ_EENS1_15EpilogueDefaultEEEEEvvEEEEvNT_6ParamsE --------------------------
	.section	.text._ZN7cutlass13device_kernelINS_4gemm6kernel13GemmUniversalIN4cute5tupleIJiiiiEEENS1_10collective13CollectiveMmaINS1_34MainloopSm90TmaGmmaWarpSpecializedILi4ENS5_IJNS4_1CILi8EEENSA_ILi1EEESC_EEENS1_35KernelTmaWarpSpecializedCooperativeEEENS5_IJNSA_ILi128EEESG_NSA_ILi64EEEEEENS_6half_tENS5_IJlSC_lEEESJ_SK_NS4_8TiledMMAINS4_8MMA_AtomIJNS4_4SM904GMMA26MMA_64x128x16_F32F16F16_SSILNSO_5MajorE0ELSQ_0ELNSO_7ScaleInE1ELSR_1EEEEEENS4_6LayoutINS5_IJNSA_ILi2EEESC_SC_EEENS5_IJSC_NSA_ILi0EEESX_EEEEENS5_IJNS4_10UnderscoreES10_S10_EEEEENS4_13SM90_TMA_LOADENS4_14ComposedLayoutINS4_7SwizzleILi3ELi4ELi3EEENS4_18smem_ptr_flag_bitsILi16EEENSU_INS5_IJSB_SH_EEENS5_IJSH_SC_EEEEEEEvNS4_8identityENS4_23SM90_TMA_LOAD_MULTICASTES1C_vS1D_EENS_8epilogue10collective6detail29Sm90TmaWarpSpecializedAdapterINS1H_15DefaultEpilogueISJ_SK_SK_NS1G_6thread17LinearCombinationISJ_Li1EffLNS1L_9ScaleType4KindE0ELNS_15FloatRoundStyleE2ESJ_EENS1_15EpilogueDefaultEEEEEvvEEEEvNT_6ParamsE,"ax",@progbits
	.align	128
.text._ZN7cutlass13device_kernelINS_4gemm6kernel13GemmUniversalIN4cute5tupleIJiiiiEEENS1_10collective13CollectiveMmaINS1_34MainloopSm90TmaGmmaWarpSpecializedILi4ENS5_IJNS4_1CILi8EEENSA_ILi1EEESC_EEENS1_35KernelTmaWarpSpecializedCooperativeEEENS5_IJNSA_ILi128EEESG_NSA_ILi64EEEEEENS_6half_tENS5_IJlSC_lEEESJ_SK_NS4_8TiledMMAINS4_8MMA_AtomIJNS4_4SM904GMMA26MMA_64x128x16_F32F16F16_SSILNSO_5MajorE0ELSQ_0ELNSO_7ScaleInE1ELSR_1EEEEEENS4_6LayoutINS5_IJNSA_ILi2EEESC_SC_EEENS5_IJSC_NSA_ILi0EEESX_EEEEENS5_IJNS4_10UnderscoreES10_S10_EEEEENS4_13SM90_TMA_LOADENS4_14ComposedLayoutINS4_7SwizzleILi3ELi4ELi3EEENS4_18smem_ptr_flag_bitsILi16EEENSU_INS5_IJSB_SH_EEENS5_IJSH_SC_EEEEEEEvNS4_8identityENS4_23SM90_TMA_LOAD_MULTICASTES1C_vS1D_EENS_8epilogue10collective6detail29Sm90TmaWarpSpecializedAdapterINS1H_15DefaultEpilogueISJ_SK_SK_NS1G_6thread17LinearCombinationISJ_Li1EffLNS1L_9ScaleType4KindE0ELNS_15FloatRoundStyleE2ESJ_EENS1_15EpilogueDefaultEEEEEvvEEEEvNT_6ParamsE:
        .type           _ZN7cutlass13device_kernelINS_4gemm6kernel13GemmUniversalIN4cute5tupleIJiiiiEEENS1_10collective13CollectiveMmaINS1_34MainloopSm90TmaGmmaWarpSpecializedILi4ENS5_IJNS4_1CILi8EEENSA_ILi1EEESC_EEENS1_35KernelTmaWarpSpecializedCooperativeEEENS5_IJNSA_ILi128EEESG_NSA_ILi64EEEEEENS_6half_tENS5_IJlSC_lEEESJ_SK_NS4_8TiledMMAINS4_8MMA_AtomIJNS4_4SM904GMMA26MMA_64x128x16_F32F16F16_SSILNSO_5MajorE0ELSQ_0ELNSO_7ScaleInE1ELSR_1EEEEEENS4_6LayoutINS5_IJNSA_ILi2EEESC_SC_EEENS5_IJSC_NSA_ILi0EEESX_EEEEENS5_IJNS4_10UnderscoreES10_S10_EEEEENS4_13SM90_TMA_LOADENS4_14ComposedLayoutINS4_7SwizzleILi3ELi4ELi3EEENS4_18smem_ptr_flag_bitsILi16EEENSU_INS5_IJSB_SH_EEENS5_IJSH_SC_EEEEEEEvNS4_8identityENS4_23SM90_TMA_LOAD_MULTICASTES1C_vS1D_EENS_8epilogue10collective6detail29Sm90TmaWarpSpecializedAdapterINS1H_15DefaultEpilogueISJ_SK_SK_NS1G_6thread17LinearCombinationISJ_Li1EffLNS1L_9ScaleType4KindE0ELNS_15FloatRoundStyleE2ESJ_EENS1_15EpilogueDefaultEEEEEvvEEEEvNT_6ParamsE,@function
        .size           _ZN7cutlass13device_kernelINS_4gemm6kernel13GemmUniversalIN4cute5tupleIJiiiiEEENS1_10collective13CollectiveMmaINS1_34MainloopSm90TmaGmmaWarpSpecializedILi4ENS5_IJNS4_1CILi8EEENSA_ILi1EEESC_EEENS1_35KernelTmaWarpSpecializedCooperativeEEENS5_IJNSA_ILi128EEESG_NSA_ILi64EEEEEENS_6half_tENS5_IJlSC_lEEESJ_SK_NS4_8TiledMMAINS4_8MMA_AtomIJNS4_4SM904GMMA26MMA_64x128x16_F32F16F16_SSILNSO_5MajorE0ELSQ_0ELNSO_7ScaleInE1ELSR_1EEEEEENS4_6LayoutINS5_IJNSA_ILi2EEESC_SC_EEENS5_IJSC_NSA_ILi0EEESX_EEEEENS5_IJNS4_10UnderscoreES10_S10_EEEEENS4_13SM90_TMA_LOADENS4_14ComposedLayoutINS4_7SwizzleILi3ELi4ELi3EEENS4_18smem_ptr_flag_bitsILi16EEENSU_INS5_IJSB_SH_EEENS5_IJSH_SC_EEEEEEEvNS4_8identityENS4_23SM90_TMA_LOAD_MULTICASTES1C_vS1D_EENS_8epilogue10collective6detail29Sm90TmaWarpSpecializedAdapterINS1H_15DefaultEpilogueISJ_SK_SK_NS1G_6thread17LinearCombinationISJ_Li1EffLNS1L_9ScaleType4KindE0ELNS_15FloatRoundStyleE2ESJ_EENS1_15EpilogueDefaultEEEEEvvEEEEvNT_6ParamsE,(.L_x_197 - _ZN7cutlass13device_kernelINS_4gemm6kernel13GemmUniversalIN4cute5tupleIJiiiiEEENS1_10collective13CollectiveMmaINS1_34MainloopSm90TmaGmmaWarpSpecializedILi4ENS5_IJNS4_1CILi8EEENSA_ILi1EEESC_EEENS1_35KernelTmaWarpSpecializedCooperativeEEENS5_IJNSA_ILi128EEESG_NSA_ILi64EEEEEENS_6half_tENS5_IJlSC_lEEESJ_SK_NS4_8TiledMMAINS4_8MMA_AtomIJNS4_4SM904GMMA26MMA_64x128x16_F32F16F16_SSILNSO_5MajorE0ELSQ_0ELNSO_7ScaleInE1ELSR_1EEEEEENS4_6LayoutINS5_IJNSA_ILi2EEESC_SC_EEENS5_IJSC_NSA_ILi0EEESX_EEEEENS5_IJNS4_10UnderscoreES10_S10_EEEEENS4_13SM90_TMA_LOADENS4_14ComposedLayoutINS4_7SwizzleILi3ELi4ELi3EEENS4_18smem_ptr_flag_bitsILi16EEENSU_INS5_IJSB_SH_EEENS5_IJSH_SC_EEEEEEEvNS4_8identityENS4_23SM90_TMA_LOAD_MULTICASTES1C_vS1D_EENS_8epilogue10collective6detail29Sm90TmaWarpSpecializedAdapterINS1H_15DefaultEpilogueISJ_SK_SK_NS1G_6thread17LinearCombinationISJ_Li1EffLNS1L_9ScaleType4KindE0ELNS_15FloatRoundStyleE2ESJ_EENS1_15EpilogueDefaultEEEEEvvEEEEvNT_6ParamsE)
        .other          _ZN7cutlass13device_kernelINS_4gemm6kernel13GemmUniversalIN4cute5tupleIJiiiiEEENS1_10collective13CollectiveMmaINS1_34MainloopSm90TmaGmmaWarpSpecializedILi4ENS5_IJNS4_1CILi8EEENSA_ILi1EEESC_EEENS1_35KernelTmaWarpSpecializedCooperativeEEENS5_IJNSA_ILi128EEESG_NSA_ILi64EEEEEENS_6half_tENS5_IJlSC_lEEESJ_SK_NS4_8TiledMMAINS4_8MMA_AtomIJNS4_4SM904GMMA26MMA_64x128x16_F32F16F16_SSILNSO_5MajorE0ELSQ_0ELNSO_7ScaleInE1ELSR_1EEEEEENS4_6LayoutINS5_IJNSA_ILi2EEESC_SC_EEENS5_IJSC_NSA_ILi0EEESX_EEEEENS5_IJNS4_10UnderscoreES10_S10_EEEEENS4_13SM90_TMA_LOADENS4_14ComposedLayoutINS4_7SwizzleILi3ELi4ELi3EEENS4_18smem_ptr_flag_bitsILi16EEENSU_INS5_IJSB_SH_EEENS5_IJSH_SC_EEEEEEEvNS4_8identityENS4_23SM90_TMA_LOAD_MULTICASTES1C_vS1D_EENS_8epilogue10collective6detail29Sm90TmaWarpSpecializedAdapterINS1H_15DefaultEpilogueISJ_SK_SK_NS1G_6thread17LinearCombinationISJ_Li1EffLNS1L_9ScaleType4KindE0ELNS_15FloatRoundStyleE2ESJ_EENS1_15EpilogueDefaultEEEEEvvEEEEvNT_6ParamsE,@"STO_CUDA_ENTRY STV_DEFAULT"
_ZN7cutlass13device_kernelINS_4gemm6kernel13GemmUniversalIN4cute5tupleIJiiiiEEENS1_10collective13CollectiveMmaINS1_34MainloopSm90TmaGmmaWarpSpecializedILi4ENS5_IJNS4_1CILi8EEENSA_ILi1EEESC_EEENS1_35KernelTmaWarpSpecializedCooperativeEEENS5_IJNSA_ILi128EEESG_NSA_ILi64EEEEEENS_6half_tENS5_IJlSC_lEEESJ_SK_NS4_8TiledMMAINS4_8MMA_AtomIJNS4_4SM904GMMA26MMA_64x128x16_F32F16F16_SSILNSO_5MajorE0ELSQ_0ELNSO_7ScaleInE1ELSR_1EEEEEENS4_6LayoutINS5_IJNSA_ILi2EEESC_SC_EEENS5_IJSC_NSA_ILi0EEESX_EEEEENS5_IJNS4_10UnderscoreES10_S10_EEEEENS4_13SM90_TMA_LOADENS4_14ComposedLayoutINS4_7SwizzleILi3ELi4ELi3EEENS4_18smem_ptr_flag_bitsILi16EEENSU_INS5_IJSB_SH_EEENS5_IJSH_SC_EEEEEEEvNS4_8identityENS4_23SM90_TMA_LOAD_MULTICASTES1C_vS1D_EENS_8epilogue10collective6detail29Sm90TmaWarpSpecializedAdapterINS1H_15DefaultEpilogueISJ_SK_SK_NS1G_6thread17LinearCombinationISJ_Li1EffLNS1L_9ScaleType4KindE0ELNS_15FloatRoundStyleE2ESJ_EENS1_15EpilogueDefaultEEEEEvvEEEEvNT_6ParamsE:
[----:B------:R-:W0:Y:S01]  /*0000*/  LDC R1, c[0x0][0x28] ;  /* 0x00000a00ff017b82 */ /* 0x000e220000000800 */
[----:B------:R-:W1:Y:S01]  /*0010*/  S2R R95, SR_TID.X ;  /* 0x00000000005f7919 */ /* 0x000e620000002100 */
[----:B------:R-:W-:Y:S01]  /*0020*/  ELECT P0, URZ, PT ;  /* 0x00000000003f782f */ /* 0x000fe20003800000 */
[----:B------:R-:W-:Y:S01]  /*0030*/  BSSY B0, `(.L_x_0) ;  /* 0x000000f000007945 */ /* 0x000fe20003800000 */
[--C-:B-1----:R-:W-:Y:S02]  /*0040*/  SHF.R.U32.HI R0, RZ, 0x5, R95.reuse ;  /* 0x00000005ff007819 */ /* 0x102fe4000001165f */
[----:B------:R-:W-:-:S03]  /*0050*/  SHF.R.U32.HI R6, RZ, 0x7, R95 ;  /* 0x00000007ff067819 */ /* 0x000fc6000001165f */
[----:B------:R-:W1:Y:S04]  /*0060*/  SHFL.IDX PT, R3, R0, RZ, 0x1f ;  /* 0x00001fff00037589 */ /* 0x000e6800000e0000 */
[----:B------:R2:W3:Y:S01]  /*0070*/  SHFL.IDX PT, R2, R6, RZ, 0x1f ;  /* 0x00001fff06027589 */ /* 0x0004e200000e0000 */
[----:B-1----:R-:W-:-:S13]  /*0080*/  ISETP.NE.OR P0, PT, R3, RZ, !P0 ;  /* 0x000000ff0300720c */ /* 0x002fda0004705670 */
[----:B0-23--:R-:W-:Y:S05]  /*0090*/  @P0 BRA `(.L_x_1) ;  /* 0x0000000000200947 */ /* 0x00dfea0003800000 */
[----:B------:R-:W-:Y:S02]  /*00a0*/  ULDC.64 UR4, c[0x0][0x198] ;  /* 0x0000660000047ab9 */ /* 0x000fe40000000a00 */
[----:B------:R-:W-:Y:S02]  /*00b0*/  UIADD3 UR6, UP0, UR4, 0xf0, URZ ;  /* 0x000000f004067890 */ /* 0x000fe4000ff1e03f */
[----:B------:R-:W-:Y:S02]  /*00c0*/  UIADD3 UR4, UP1, UR4, 0x1f0, URZ ;  /* 0x000001f004047890 */ /* 0x000fe4000ff3e03f */
[----:B------:R-:W-:Y:S02]  /*00d0*/  UIADD3.X UR7, URZ, UR5, URZ, UP0, !UPT ;  /* 0x000000053f077290 */ /* 0x000fe400087fe43f */
[----:B------:R-:W-:-:S07]  /*00e0*/  UIADD3.X UR5, URZ, UR5, URZ, UP1, !UPT ;  /* 0x000000053f057290 */ /* 0x000fce0008ffe43f */
[----:B------:R0:W-:Y:S02]  /*00f0*/  UTMACCTL.PF [UR6] ;  /* 0x00000000060079b9 */ /* 0x0001e40008040000 */
[----:B------:R0:W-:Y:S02]  /*0100*/  UTMACCTL.PF [UR4] ;  /* 0x00000000040079b9 */ /* 0x0001e40008040000 */
[----:B0-----:R-:W-:Y:S01]  /*0110*/  NOP ;  /* 0x0000000000007918 */ /* 0x001fe20000000000 */
.L_x_1:
[----:B------:R-:W-:Y:S05]  /*0120*/  BSYNC B0 ;  /* 0x0000000000007941 */ /* 0x000fea0003800000 */
.L_x_0:
[----:B------:R-:W0:Y:S01]  /*0130*/  SHFL.IDX PT, R5, R0, RZ, 0x1f ;  /* 0x00001fff00057589 */ /* 0x000e2200000e0000 */
[----:B------:R-:W-:-:S04]  /*0140*/  SHF.R.S32.HI R4, RZ, 0x1f, R95 ;  /* 0x0000001fff047819 */ /* 0x000fc8000001145f */
[----:B------:R-:W-:-:S04]  /*0150*/  LEA.HI R4, R4, R95, RZ, 0x7 ;  /* 0x0000005f04047211 */ /* 0x000fc800078f38ff */
[----:B------:R-:W-:Y:S02]  /*0160*/  LOP3.LUT R4, R4, 0xffffff80, RZ, 0xc0, !PT ;  /* 0xffffff8004047812 */ /* 0x000fe400078ec0ff */
[----:B0-----:R-:W-:-:S13]  /*0170*/  ISETP.NE.AND P0, PT, R5, RZ, PT ;  /* 0x000000ff0500720c */ /* 0x001fda0003f05270 */
[----:B------:R-:W-:Y:S05]  /*0180*/  @P0 BRA `(.L_x_2) ;  /* 0x0000000000580947 */ /* 0x000fea0003800000 */
[----:B------:R-:W0:Y:S01]  /*0190*/  S2UR UR8, SR_CgaCtaId ;  /* 0x00000000000879c3 */ /* 0x000e220000008800 */
[----:B------:R-:W-:Y:S01]  /*01a0*/  UMOV UR4, 0x400 ;  /* 0x0000040000047882 */ /* 0x000fe20000000000 */
[----:B------:R-:W-:Y:S01]  /*01b0*/  UMOV UR5, 0x1 ;  /* 0x0000000100057882 */ /* 0x000fe20000000000 */
[----:B------:R-:W-:Y:S01]  /*01c0*/  UMOV UR6, 0x10 ;  /* 0x0000001000067882 */ /* 0x000fe20000000000 */
[----:B------:R-:W-:Y:S01]  /*01d0*/  ELECT P0, URZ, PT ;  /* 0x00000000003f782f */ /* 0x000fe20003800000 */
[----:B------:R-:W-:-:S04]  /*01e0*/  UIADD3 UR6, -UR6, 0x100000, URZ ;  /* 0x0010000006067890 */ /* 0x000fc8000fffe13f */
[----:B------:R-:W-:Y:S02]  /*01f0*/  USHF.L.U32 UR7, UR6, 0xb, URZ ;  /* 0x0000000b06077899 */ /* 0x000fe4000800063f */
[----:B------:R-:W-:Y:S02]  /*0200*/  USHF.L.U32 UR6, UR6, 0x1, URZ ;  /* 0x0000000106067899 */ /* 0x000fe4000800063f */
[----:B0-----:R-:W-:Y:S02]  /*0210*/  ULEA UR8, UR8, UR4, 0x18 ;  /* 0x0000000408087291 */ /* 0x001fe4000f8ec03f */
[----:B------:R-:W-:-:S04]  /*0220*/  UIADD3 UR4, -UR5, 0x100000, URZ ;  /* 0x0010000005047890 */ /* 0x000fc8000fffe13f */
[----:B------:R-:W-:Y:S02]  /*0230*/  USHF.L.U32 UR5, UR4, 0xb, URZ ;  /* 0x0000000b04057899 */ /* 0x000fe4000800063f */
[----:B------:R-:W-:Y:S01]  /*0240*/  USHF.L.U32 UR4, UR4, 0x1, URZ ;  /* 0x0000000104047899 */ /* 0x000fe2000800063f */
[----:B------:R-:W0:Y:S11]  /*0250*/  FENCE.VIEW.ASYNC.S ;  /* 0x00000000000073c6 */ /* 0x000e360000000000 */
[----:B0-----:R0:W1:Y:S01]  /*0260*/  SYNCS.EXCH.64 URZ, [UR8], UR4 ;  /* 0x00000004083f75b2 */ /* 0x0010620008000100 */
[----:B------:R0:W2:Y:S01]  /*0270*/  SYNCS.EXCH.64 URZ, [UR8+0x20], UR6 ;  /* 0x00002006083f75b2 */ /* 0x0000a20008000100 */
[----:B------:R0:W3:Y:S01]  /*0280*/  SYNCS.EXCH.64 URZ, [UR8+0x8], UR4 ;  /* 0x00000804083f75b2 */ /* 0x0000e20008000100 */
[----:B------:R0:W4:Y:S01]  /*0290*/  SYNCS.EXCH.64 URZ, [UR8+0x28], UR6 ;  /* 0x00002806083f75b2 */ /* 0x0001220008000100 */
[----:B------:R0:W0:Y:S01]  /*02a0*/  SYNCS.EXCH.64 URZ, [UR8+0x10], UR4 ;  /* 0x00001004083f75b2 */ /* 0x0000220008000100 */
[----:B------:R0:W0:Y:S01]  /*02b0*/  SYNCS.EXCH.64 URZ, [UR8+0x30], UR6 ;  /* 0x00003006083f75b2 */ /* 0x0000220008000100 */
[----:B------:R0:W0:Y:S01]  /*02c0*/  SYNCS.EXCH.64 URZ, [UR8+0x18], UR4 ;  /* 0x00001804083f75b2 */ /* 0x0000220008000100 */
[----:B------:R0:W0:Y:S01]  /*02d0*/  SYNCS.EXCH.64 URZ, [UR8+0x38], UR6 ;  /* 0x00003806083f75b2 */ /* 0x0000220008000100 */
[----:B------:R-:W-:Y:S01]  /*02e0*/  NOP ;  /* 0x0000000000007918 */ /* 0x000fe20000000000 */
.L_x_2:
[----:B------:R-:W-:Y:S01]  /*02f0*/  IMAD.IADD R8, R95, 0x1, -R4 ;  /* 0x000000015f087824 */ /* 0x000fe200078e0a04 */
[----:B------:R-:W5:Y:S01]  /*0300*/  SHFL.IDX PT, R0, R0, RZ, 0x1f ;  /* 0x00001fff00007589 */ /* 0x000f6200000e0000 */
[----:B0-----:R-:W0:Y:S01]  /*0310*/  S2UR UR8, SR_CTAID.X ;  /* 0x00000000000879c3 */ /* 0x001e220000002500 */
[----:B------:R-:W-:Y:S02]  /*0320*/  SHF.R.S32.HI R12, RZ, 0x1f, R5 ;  /* 0x0000001fff0c7819 */ /* 0x000fe40000011405 */
[----:B------:R-:W-:Y:S02]  /*0330*/  ELECT P0, URZ, PT ;  /* 0x00000000003f782f */ /* 0x000fe40003800000 */
[----:B------:R-:W-:Y:S01]  /*0340*/  SHF.R.S32.HI R7, RZ, 0x1f, R8 ;  /* 0x0000001fff077819 */ /* 0x000fe20000011408 */
[----:B------:R-:W1:Y:S01]  /*0350*/  S2R R4, SR_CTAID.Y ;  /* 0x0000000000047919 */ /* 0x000e620000002600 */
[----:B------:R-:W-:Y:S01]  /*0360*/  LEA.HI R12, R12, R5, RZ, 0x2 ;  /* 0x000000050c0c7211 */ /* 0x000fe200078f10ff */
[----:B------:R-:W-:Y:S01]  /*0370*/  ULDC UR4, c[0x0][0x150] ;  /* 0x0000540000047ab9 */ /* 0x000fe20000000800 */
[----:B------:R-:W-:Y:S01]  /*0380*/  LEA.HI R7, R7, R8, RZ, 0x3 ;  /* 0x0000000807077211 */ /* 0x000fe200078f18ff */
[----:B------:R-:W2:Y:S01]  /*0390*/  LDC R13, c[0x0][0x144] ;  /* 0x00005100ff0d7b82 */ /* 0x000ea20000000800 */
[----:B------:R-:W-:Y:S01]  /*03a0*/  LOP3.LUT R12, R12, 0x3ffffffc, RZ, 0xc0, !PT ;  /* 0x3ffffffc0c0c7812 */ /* 0x000fe200078ec0ff */
[----:B------:R-:W-:Y:S01]  /*03b0*/  NOP ;  /* 0x0000000000007918 */ /* 0x000fe20000000000 */
[--C-:B------:R-:W-:Y:S01]  /*03c0*/  SHF.R.S32.HI R9, RZ, 0x3, R7.reuse ;  /* 0x00000003ff097819 */ /* 0x100fe20000011407 */
[----:B------:R-:W-:Y:S01]  /*03d0*/  NOP ;  /* 0x0000000000007918 */ /* 0x000fe20000000000 */
[----:B------:R-:W-:Y:S01]  /*03e0*/  SHF.R.S32.HI R10, RZ, 0x1f, R7 ;  /* 0x0000001fff0a7819 */ /* 0x000fe20000011407 */
[----:B------:R-:W-:Y:S01]  /*03f0*/  IMAD.IADD R7, R5, 0x1, -R12 ;  /* 0x0000000105077824 */ /* 0x000fe200078e0a0c */
[----:B------:R-:W-:Y:S01]  /*0400*/  ISETP.NE.AND P3, PT, R2, RZ, PT ;  /* 0x000000ff0200720c */ /* 0x000fe20003f65270 */
[----:B------:R-:W3:Y:S01]  /*0410*/  LDC R15, c[0x0][0x140] ;  /* 0x00005000ff0f7b82 */ /* 0x000ee20000000800 */
[----:B------:R-:W-:Y:S01]  /*0420*/  LEA.HI R10, R10, R9, RZ, 0x2 ;  /* 0x000000090a0a7211 */ /* 0x000fe200078f10ff */
[----:B------:R-:W-:-:S03]  /*0430*/  IMAD.MOV.U32 R22, RZ, RZ, 0x1 ;  /* 0x00000001ff167424 */ /* 0x000fc600078e00ff */
[----:B------:R-:W-:Y:S02]  /*0440*/  LOP3.LUT R10, R10, 0xfffffffc, RZ, 0xc0, !PT ;  /* 0xfffffffc0a0a7812 */ /* 0x000fe400078ec0ff */
[----:B-----5:R-:W-:Y:S02]  /*0450*/  ISETP.NE.OR P0, PT, R0, RZ, !P0 ;  /* 0x000000ff0000720c */ /* 0x020fe40004705670 */
[----:B0-----:R-:W-:Y:S01]  /*0460*/  I2FP.F32.U32 R0, UR8 ;  /* 0x0000000800007c45 */ /* 0x001fe20008201000 */
[----:B------:R-:W-:Y:S02]  /*0470*/  IMAD.IADD R10, R9, 0x1, -R10 ;  /* 0x00000001090a7824 */ /* 0x000fe400078e0a0a */
[----:B------:R-:W0:Y:S02]  /*0480*/  LDC R9, c[0x0][0x148] ;  /* 0x00005200ff097b82 */ /* 0x000e240000000800 */
[----:B------:R-:W-:Y:S02]  /*0490*/  IMAD R7, R7, 0x4, R10 ;  /* 0x0000000407077824 */ /* 0x000fe400078e020a */
[----:B------:R-:W-:Y:S01]  /*04a0*/  FMUL R11, R0, UR4 ;  /* 0x00000004000b7c20 */ /* 0x000fe20008400000 */
[----:B------:R-:W-:Y:S01]  /*04b0*/  ULDC UR4, c[0x0][0x154] ;  /* 0x0000550000047ab9 */ /* 0x000fe20000000800 */
[----:B------:R-:W-:-:S02]  /*04c0*/  IMAD.SHL.U32 R0, R7, 0x4, RZ ;  /* 0x0000000407007824 */ /* 0x000fc400078e00ff */
[----:B------:R-:W-:Y:S02]  /*04d0*/  VOTEU.ALL UP0, P0 ;  /* 0x00000000003f7886 */ /* 0x000fe40000000000 */
[----:B------:R-:W5:Y:S01]  /*04e0*/  F2I.U32.TRUNC.NTZ R11, R11 ;  /* 0x0000000b000b7305 */ /* 0x000f62000020f000 */
[----:B------:R-:W-:Y:S01]  /*04f0*/  VOTEU.ALL UP1, P0 ;  /* 0x00000000003f7886 */ /* 0x000fe20000020000 */
[----:B------:R-:W-:Y:S02]  /*0500*/  LOP3.LUT R19, R7, 0xc, R0, 0x78, !PT ;  /* 0x0000000c07137812 */ /* 0x000fe400078e7800 */
[----:B-1----:R-:W-:Y:S01]  /*0510*/  I2FP.F32.U32 R7, R4 ;  /* 0x0000000400077245 */ /* 0x002fe20000201000 */
[----:B------:R-:W1:Y:S01]  /*0520*/  @!UP0 S2UR UR7, SR_CgaCtaId ;  /* 0x00000000000789c3 */ /* 0x000e620000008800 */
[----:B------:R-:W-:Y:S01]  /*0530*/  SHF.R.S32.HI R10, RZ, 0x1f, R19 ;  /* 0x0000001fff0a7819 */ /* 0x000fe20000011413 */
[----:B------:R-:W-:Y:S01]  /*0540*/  @!UP0 UMOV UR6, 0x400 ;  /* 0x0000040000068882 */ /* 0x000fe20000000000 */
[----:B------:R-:W-:Y:S01]  /*0550*/  SHF.R.S32.HI R0, RZ, 0x1f, R3 ;  /* 0x0000001fff007819 */ /* 0x000fe20000011403 */
[----:B------:R-:W-:Y:S01]  /*0560*/  FMUL R14, R7, UR4 ;  /* 0x00000004070e7c20 */ /* 0x000fe20008400000 */
[----:B------:R-:W-:Y:S01]  /*0570*/  LEA.HI R10, R10, R19, RZ, 0x3 ;  /* 0x000000130a0a7211 */ /* 0x000fe200078f18ff */
[----:B------:R-:W-:Y:S01]  /*0580*/  UMOV UR4, 0x20 ;  /* 0x0000002000047882 */ /* 0x000fe20000000000 */
[----:B------:R-:W-:Y:S01]  /*0590*/  LEA.HI R0, R0, R3, RZ, 0x2 ;  /* 0x0000000300007211 */ /* 0x000fe200078f10ff */
[----:B------:R-:W-:-:S04]  /*05a0*/  @!UP0 UIADD3 UR4, -UR4, 0x100000, URZ ;  /* 0x0010000004048890 */ /* 0x000fc8000fffe13f */
[----:B------:R-:W-:Y:S02]  /*05b0*/  @!UP0 USHF.L.U32 UR5, UR4, 0xb, URZ ;  /* 0x0000000b04058899 */ /* 0x000fe4000800063f */
[----:B------:R-:W-:Y:S01]  /*05c0*/  @!UP0 USHF.L.U32 UR4, UR4, 0x1, URZ ;  /* 0x0000000104048899 */ /* 0x000fe2000800063f */
[----:B------:R-:W-:Y:S01]  /*05d0*/  LOP3.LUT R12, R10, 0xfffffff8, RZ, 0xc0, !PT ;  /* 0xfffffff80a0c7812 */ /* 0x000fe200078ec0ff */
[----:B-----5:R-:W-:Y:S01]  /*05e0*/  IMAD.MOV R16, RZ, RZ, -R11 ;  /* 0x000000ffff107224 */ /* 0x020fe200078e0a0b */
[----:B------:R-:W5:Y:S01]  /*05f0*/  F2I.U32.TRUNC.NTZ R14, R14 ;  /* 0x0000000e000e7305 */ /* 0x000f62000020f000 */
[----:B------:R-:W-:Y:S02]  /*0600*/  LOP3.LUT R0, R0, 0xfffffffc, RZ, 0xc0, !PT ;  /* 0xfffffffc00007812 */ /* 0x000fe400078ec0ff */
[----:B--2---:R-:W-:Y:S01]  /*0610*/  IMAD R7, R13, R16, UR8 ;  /* 0x000000080d077e24 */ /* 0x004fe2000f8e0210 */
[----:B---3--:R-:W-:Y:S01]  /*0620*/  ISETP.EQ.U32.AND P2, PT, R15, 0x1, PT ;  /* 0x000000010f00780c */ /* 0x008fe20003f42070 */
[----:B------:R-:W-:-:S02]  /*0630*/  IMAD.IADD R12, R19, 0x1, -R12 ;  /* 0x00000001130c7824 */ /* 0x000fc400078e0a0c */
[----:B------:R-:W-:Y:S01]  /*0640*/  IMAD.IADD R3, R3, 0x1, -R0 ;  /* 0x0000000103037824 */ /* 0x000fe200078e0a00 */
[----:B------:R-:W-:Y:S02]  /*0650*/  LOP3.LUT R0, R95, 0x7f, RZ, 0xc0, !PT ;  /* 0x0000007f5f007812 */ /* 0x000fe400078ec0ff */
[----:B------:R-:W-:Y:S02]  /*0660*/  ISETP.NE.AND P4, PT, R12, R7, PT ;  /* 0x000000070c00720c */ /* 0x000fe40003f85270 */
[C---:B------:R-:W-:Y:S01]  /*0670*/  ISETP.NE.AND P1, PT, R3.reuse, 0x3, PT ;  /* 0x000000030300780c */ /* 0x040fe20003f25270 */
[----:B-1----:R-:W-:Y:S01]  /*0680*/  @!UP0 ULEA UR6, UR7, UR6, 0x18 ;  /* 0x0000000607068291 */ /* 0x002fe2000f8ec03f */
[----:B-----5:R-:W-:Y:S01]  /*0690*/  IMAD.MOV R23, RZ, RZ, -R14 ;  /* 0x000000ffff177224 */ /* 0x020fe200078e0a0e */
[----:B------:R-:W-:Y:S01]  /*06a0*/  VOTEU.ALL UP0, P0 ;  /* 0x00000000003f7886 */ /* 0x000fe20000000000 */
[----:B------:R-:W-:Y:S01]  /*06b0*/  LOP3.LUT P0, RZ, R8, 0x7, RZ, 0xc0, !PT ;  /* 0x0000000708ff7812 */ /* 0x000fe2000780c0ff */
[----:B------:R-:W-:Y:S01]  /*06c0*/  VIADD R8, R2, 0xffffffff ;  /* 0xffffffff02087836 */ /* 0x000fe20000000000 */
[----:B------:R-:W-:Y:S01]  /*06d0*/  ISETP.EQ.OR P1, PT, R3, RZ, !P1 ;  /* 0x000000ff0300720c */ /* 0x000fe20004f22670 */
[----:B0-----:R-:W-:Y:S01]  /*06e0*/  IMAD R11, R9, R23, R4 ;  /* 0x00000017090b7224 */ /* 0x001fe200078e0204 */
[----:B------:R-:W-:-:S03]  /*06f0*/  ISETP.LT.U32.AND P0, PT, R19, 0x8, !P0 ;  /* 0x000000081300780c */ /* 0x000fc60004701070 */
[----:B------:R-:W-:Y:S02]  /*0700*/  @P4 SHF.R.S32.HI R10, RZ, 0x3, R10 ;  /* 0x00000003ff0a4819 */ /* 0x000fe4000001140a */
[----:B------:R-:W-:Y:S01]  /*0710*/  ISETP.EQ.AND P1, PT, R2, RZ, P1 ;  /* 0x000000ff0200720c */ /* 0x000fe20000f22270 */
[----:B------:R-:W0:Y:S02]  /*0720*/  FENCE.VIEW.ASYNC.S ;  /* 0x00000000000073c6 */ /* 0x000e240000000000 */
[----:B0-----:R0:W1:Y:S01]  /*0730*/  @!UP0 SYNCS.EXCH.64 URZ, [UR6+0x50], UR4 ;  /* 0x00005004063f85b2 */ /* 0x0010620008000100 */
[----:B------:R-:W-:Y:S02]  /*0740*/  @P4 ISETP.NE.AND P5, PT, R10, R11, PT ;  /* 0x0000000b0a00420c */ /* 0x000fe40003fa5270 */
[----:B------:R-:W-:Y:S02]  /*0750*/  ISETP.GE.U32.AND P6, PT, R8, 0x2, PT ;  /* 0x000000020800780c */ /* 0x000fe40003fc6070 */
[----:B------:R-:W-:-:S02]  /*0760*/  SEL R11, RZ, 0x1, !P0 ;  /* 0x00000001ff0b7807 */ /* 0x000fc40004000000 */
[----:B------:R-:W-:Y:S02]  /*0770*/  @P4 SEL R22, RZ, 0x1, P5 ;  /* 0x00000001ff164807 */ /* 0x000fe40002800000 */
[----:B------:R-:W-:Y:S02]  /*0780*/  SEL R18, RZ, 0x1, !P1 ;  /* 0x00000001ff127807 */ /* 0x000fe40004800000 */
[----:B------:R-:W-:Y:S02]  /*0790*/  LOP3.LUT R22, R22, R11, RZ, 0xc0, !PT ;  /* 0x0000000b16167212 */ /* 0x000fe400078ec0ff */
[----:B------:R-:W-:Y:S01]  /*07a0*/  SEL R18, R18, 0x2, P6 ;  /* 0x0000000212127807 */ /* 0x000fe20003000000 */
[----:B------:R0:W2:Y:S01]  /*07b0*/  @!UP1 SYNCS.EXCH.64 URZ, [UR6+0x58], UR4 ;  /* 0x00005804063f95b2 */ /* 0x0000a20008000100 */
[----:B------:R-:W-:Y:S01]  /*07c0*/  NOP ;  /* 0x0000000000007918 */ /* 0x000fe20000000000 */
[----:B------:R-:W-:Y:S05]  /*07d0*/  @!P2 BRA `(.L_x_3) ;  /* 0x000000000008a947 */ /* 0x000fea0003800000 */
[----:B-12-4-:R-:W-:Y:S01]  /*07e0*/  UCGABAR_ARV ;  /* 0x00000000000079c7 */ /* 0x016fe20008000000 */
[----:B------:R-:W-:Y:S05]  /*07f0*/  BRA `(.L_x_4) ;  /* 0x0000000000047947 */ /* 0x000fea0003800000 */
.L_x_3:
[----:B-12-4-:R-:W-:Y:S01]  /*0800*/  NOP ;  /* 0x0000000000007918 */ /* 0x016fe20000000000 */
.L_x_4:
[----:B------:R-:W1:Y:S01]  /*0810*/  LDC R2, c[0x0][0x65c] ;  /* 0x00019700ff027b82 */ /* 0x000e620000000800 */
[----:B------:R-:W-:Y:S02]  /*0820*/  IMAD.U32 R10, RZ, RZ, UR8 ;  /* 0x00000008ff0a7e24 */ /* 0x000fe4000f8e00ff */
[----:B------:R-:W-:Y:S01]  /*0830*/  IMAD.MOV.U32 R11, RZ, RZ, RZ ;  /* 0x000000ffff0b7224 */ /* 0x000fe200078e00ff */
[----:B-1----:R-:W-:-:S04]  /*0840*/  ISETP.NE.AND P1, PT, R2, 0x1, PT ;  /* 0x000000010200780c */ /* 0x002fc80003f25270 */
[----:B------:R-:W-:-:S09]  /*0850*/  P2R R5, PR, RZ, 0x2 ;  /* 0x00000002ff057803 */ /* 0x000fd20000000000 */
[----:B------:R-:W1:Y:S01]  /*0860*/  @P1 LDC R17, c[0x0][0x10] ;  /* 0x00000400ff111b82 */ /* 0x000e620000000800 */
[----:B------:R-:W-:Y:S02]  /*0870*/  @P1 IMAD.MOV.U32 R5, RZ, RZ, RZ ;  /* 0x000000ffff051224 */ /* 0x000fe400078e00ff */
[----:B------:R-:W-:-:S05]  /*0880*/  @P1 IMAD.MOV.U32 R15, RZ, RZ, RZ ;  /* 0x000000ffff0f1224 */ /* 0x000fca00078e00ff */
[----:B------:R-:W2:Y:S01]  /*0890*/  @!P1 LDC R13, c[0x0][0xc] ;  /* 0x00000300ff0d9b82 */ /* 0x000ea20000000800 */
[----:B0-----:R-:W-:Y:S01]  /*08a0*/  ULDC UR4, c[0x0][0xc] ;  /* 0x0000030000047ab9 */ /* 0x001fe20000000800 */
[----:B------:R-:W-:Y:S01]  /*08b0*/  ULDC UR5, c[0x0][0x10] ;  /* 0x0000040000057ab9 */ /* 0x000fe20000000800 */
[----:B------:R-:W-:Y:S01]  /*08c0*/  ULDC UR6, c[0x0][0x14] ;  /* 0x0000050000067ab9 */ /* 0x000fe20000000800 */
[----:B------:R-:W-:-:S04]  /*08d0*/  UIMAD.WIDE.U32 UR4, UR4, UR5, URZ ;  /* 0x00000005040472a5 */ /* 0x000fc8000f8e003f */
[----:B------:R-:W-:Y:S02]  /*08e0*/  UIMAD.WIDE.U32 UR36, UR4, UR6, URZ ;  /* 0x00000006042472a5 */ /* 0x000fe4000f8e003f */
[----:B------:R-:W-:-:S04]  /*08f0*/  UIMAD UR42, UR5, UR6, URZ ;  /* 0x00000006052a72a4 */ /* 0x000fc8000f8e023f */
[----:B------:R-:W-:Y:S01]  /*0900*/  UIADD3 UR42, UR37, UR42, URZ ;  /* 0x0000002a252a7290 */ /* 0x000fe2000fffe03f */
[----:B-1----:R-:W-:-:S04]  /*0910*/  @P1 IMAD.WIDE.U32 R16, R17, UR8, R4 ;  /* 0x0000000811101c25 */ /* 0x002fc8000f8e0004 */
[----:B------:R-:W-:Y:S02]  /*0920*/  @P1 IMAD.IADD R17, R17, 0x1, R15 ;  /* 0x0000000111111824 */ /* 0x000fe400078e020f */
[----:B--2---:R-:W-:-:S04]  /*0930*/  @!P1 IMAD.WIDE.U32 R10, R4, R13, R10 ;  /* 0x0000000d040a9225 */ /* 0x004fc800078e000a */
[----:B------:R-:W-:Y:S02]  /*0940*/  @!P1 IMAD.MOV.U32 R16, RZ, RZ, R10 ;  /* 0x000000ffff109224 */ /* 0x000fe400078e000a */
[----:B------:R-:W-:Y:S01]  /*0950*/  @!P1 IMAD.MOV.U32 R17, RZ, RZ, R11 ;  /* 0x000000ffff119224 */ /* 0x000fe200078e000b */
[----:B------:R-:W-:Y:S06]  /*0960*/  @!P2 BRA `(.L_x_5) ;  /* 0x00000000000ca947 */ /* 0x000fec0003800000 */
[----:B------:R-:W-:Y:S01]  /*0970*/  UCGABAR_WAIT ;  /* 0x0000000000007dc7 */ /* 0x000fe20008000000 */
[----:B------:R-:W-:Y:S01]  /*0980*/  CCTL.IVALL ;  /* 0x00000000ff00798f */ /* 0x000fe20002000000 */
[----:B------:R-:W-:Y:S05]  /*0990*/  BRA `(.L_x_6) ;  /* 0x0000000000047947 */ /* 0x000fea0003800000 */
.L_x_5:
[----:B------:R-:W-:Y:S06]  /*09a0*/  BAR.SYNC.DEFER_BLOCKING 0x0 ;  /* 0x0000000000007b1d */ /* 0x000fec0000010000 */
.L_x_6:
[----:B------:R-:W-:Y:S05]  /*09b0*/  @!P3 BRA `(.L_x_7) ;  /* 0x0000005c0098b947 */ /* 0x000fea0003800000 */
[----:B------:R-:W-:-:S13]  /*09c0*/  ISETP.GT.U32.AND P0, PT, R8, 0x1, PT ;  /* 0x000000010800780c */ /* 0x000fda0003f04070 */
[----:B------:R-:W-:Y:S05]  /*09d0*/  @P0 EXIT ;  /* 0x000000000000094d */ /* 0x000fea0003800000 */
[----:B------:R-:W-:Y:S01]  /*09e0*/  ULDC.64 UR4, c[0x0][0x650] ;  /* 0x0001940000047ab9 */ /* 0x000fe20000000a00 */
[----:B------:R-:W-:Y:S01]  /*09f0*/  PRMT R3, RZ, 0x7610, R3 ;  /* 0x00007610ff037816 */ /* 0x000fe20000000003 */
[----:B------:R-:W-:Y:S01]  /*0a00*/  IMAD.MOV.U32 R103, RZ, RZ, -0x1 ;  /* 0xffffffffff677424 */ /* 0x000fe200078e00ff */
[----:B------:R-:W-:Y:S01]  /*0a10*/  ISETP.GE.U32.AND P0, PT, R16, UR4, PT ;  /* 0x0000000410007c0c */ /* 0x000fe2000bf06070 */
[----:B------:R-:W-:Y:S02]  /*0a20*/  IMAD.MOV.U32 R100, RZ, RZ, -0x1 ;  /* 0xffffffffff647424 */ /* 0x000fe400078e00ff */
[----:B------:R-:W-:Y:S01]  /*0a30*/  IMAD.MOV.U32 R101, RZ, RZ, -0x1 ;  /* 0xffffffffff657424 */ /* 0x000fe200078e00ff */
[----:B------:R-:W-:-:S13]  /*0a40*/  ISETP.GE.U32.AND.EX P0, PT, R17, UR5, PT, P0 ;  /* 0x0000000511007c0c */ /* 0x000fda000bf06100 */
[----:B------:R-:W-:Y:S05]  /*0a50*/  @P0 BRA `(.L_x_8) ;  /* 0x0000000400280947 */ /* 0x000fea0003800000 */
[----:B------:R-:W0:Y:S01]  /*0a60*/  LDC.64 R24, c[0x0][0x628] ;  /* 0x00018a00ff187b82 */ /* 0x000e220000000a00 */
[----:B------:R-:W-:Y:S02]  /*0a70*/  IMAD.MOV.U32 R10, RZ, RZ, R16 ;  /* 0x000000ffff0a7224 */ /* 0x000fe400078e0010 */
[----:B------:R-:W-:-:S05]  /*0a80*/  IMAD.MOV.U32 R11, RZ, RZ, R17 ;  /* 0x000000ffff0b7224 */ /* 0x000fca00078e0011 */
[----:B------:R-:W1:Y:S08]  /*0a90*/  LDC R8, c[0x0][0x630] ;  /* 0x00018c00ff087b82 */ /* 0x000e700000000800 */
[----:B------:R-:W2:Y:S01]  /*0aa0*/  LDC.64 R26, c[0x0][0x620] ;  /* 0x00018800ff1a7b82 */ /* 0x000ea20000000a00 */
[----:B0-----:R-:W-:-:S04]  /*0ab0*/  ISETP.NE.U32.AND P0, PT, R24, RZ, PT ;  /* 0x000000ff1800720c */ /* 0x001fc80003f05070 */
[----:B------:R-:W-:-:S13]  /*0ac0*/  ISETP.NE.AND.EX P0, PT, R25, RZ, PT, P0 ;  /* 0x000000ff1900720c */ /* 0x000fda0003f05300 */
[----:B-12---:R-:W-:Y:S05]  /*0ad0*/  @!P0 BRA `(.L_x_9) ;  /* 0x0000000000288947 */ /* 0x006fea0003800000 */
[----:B------:R-:W0:Y:S02]  /*0ae0*/  LDC R3, c[0x0][0x634] ;  /* 0x00018d00ff037b82 */ /* 0x000e240000000800 */
[----:B0-----:R-:W-:-:S05]  /*0af0*/  IADD3 R3, P0, R16, R3, RZ ;  /* 0x0000000310037210 */ /* 0x001fca0007f1e0ff */
[----:B------:R-:W-:-:S04]  /*0b00*/  IMAD.X R21, RZ, RZ, R17, P0 ;  /* 0x000000ffff157224 */ /* 0x000fc800000e0611 */
[----:B------:R-:W-:-:S04]  /*0b10*/  IMAD.WIDE.U32 R10, R21, R24, RZ ;  /* 0x00000018150a7225 */ /* 0x000fc800078e00ff */
[----:B------:R-:W-:-:S04]  /*0b20*/  IMAD.WIDE.U32 R12, P0, R3, R25, R10 ;  /* 0x00000019030c7225 */ /* 0x000fc8000780000a */
[----:B------:R-:W-:-:S04]  /*0b30*/  IMAD.WIDE.U32 R10, R3, R24, RZ ;  /* 0x00000018030a7225 */ /* 0x000fc800078e00ff */
[----:B------:R-:W-:Y:S01]  /*0b40*/  IMAD.X R15, RZ, RZ, RZ, P0 ;  /* 0x000000ffff0f7224 */ /* 0x000fe200000e06ff */
[----:B------:R-:W-:Y:S01]  /*0b50*/  IADD3 RZ, P0, R11, R12, RZ ;  /* 0x0000000c0bff7210 */ /* 0x000fe20007f1e0ff */
[----:B------:R-:W-:-:S04]  /*0b60*/  IMAD.MOV.U32 R14, RZ, RZ, R13 ;  /* 0x000000ffff0e7224 */ /* 0x000fc800078e000d */
[----:B------:R-:W-:-:S08]  /*0b70*/  IMAD.WIDE.U32.X R10, R21, R25, R14, P0 ;  /* 0x00000019150a7225 */ /* 0x000fd000000e040e */
.L_x_9:
[----:B------:R-:W0:Y:S01]  /*0b80*/  LDC.64 R30, c[0x0][0x640] ;  /* 0x00019000ff1e7b82 */ /* 0x000e220000000a00 */
[-CC-:B------:R-:W-:Y:S02]  /*0b90*/  SHF.R.U64 R101, R10, R8.reuse, R11.reuse ;  /* 0x000000080a657219 */ /* 0x180fe4000000120b */
[----:B------:R-:W-:Y:S02]  /*0ba0*/  SHF.R.U32.HI R3, RZ, R8, R11 ;  /* 0x00000008ff037219 */ /* 0x000fe4000001160b */
[----:B------:R-:W-:-:S03]  /*0bb0*/  IADD3 R5, P0, RZ, -R101, RZ ;  /* 0x80000065ff057210 */ /* 0x000fc60007f1e0ff */
[----:B------:R-:W1:Y:S02]  /*0bc0*/  LDC R12, c[0x0][0x618] ;  /* 0x00018600ff0c7b82 */ /* 0x000e640000000800 */
[----:B------:R-:W-:Y:S02]  /*0bd0*/  IMAD.X R3, RZ, RZ, ~R3, P0 ;  /* 0x000000ffff037224 */ /* 0x000fe400000e0e03 */
[----:B------:R-:W-:-:S04]  /*0be0*/  IMAD.WIDE.U32 R10, R5, R26, R16 ;  /* 0x0000001a050a7225 */ /* 0x000fc800078e0010 */
[----:B------:R-:W2:Y:S01]  /*0bf0*/  LDC R20, c[0x0][0x608] ;  /* 0x00018200ff147b82 */ /* 0x000ea20000000800 */
[----:B------:R-:W-:Y:S02]  /*0c00*/  IMAD R8, R3, R26, RZ ;  /* 0x0000001a03087224 */ /* 0x000fe400078e02ff */
[----:B------:R-:W-:Y:S02]  /*0c10*/  IMAD.MOV.U32 R3, RZ, RZ, -0x1 ;  /* 0xffffffffff037424 */ /* 0x000fe400078e00ff */
[----:B------:R-:W-:Y:S02]  /*0c20*/  IMAD R5, R5, R27, R8 ;  /* 0x0000001b05057224 */ /* 0x000fe400078e0208 */
[----:B------:R-:W-:Y:S01]  /*0c30*/  IMAD R26, R9, R23, R4 ;  /* 0x00000017091a7224 */ /* 0x000fe200078e0204 */
[----:B------:R-:W3:Y:S01]  /*0c40*/  LDC R28, c[0x0][0x658] ;  /* 0x00019600ff1c7b82 */ /* 0x000ee20000000800 */
[----:B------:R-:W-:Y:S01]  /*0c50*/  IMAD.IADD R5, R11, 0x1, R5 ;  /* 0x000000010b057824 */ /* 0x000fe200078e0205 */
[----:B0-----:R-:W-:Y:S01]  /*0c60*/  ISETP.NE.U32.AND P0, PT, R30, RZ, PT ;  /* 0x000000ff1e00720c */ /* 0x001fe20003f05070 */
[----:B------:R-:W-:-:S03]  /*0c70*/  IMAD.MOV.U32 R23, RZ, RZ, 0x1 ;  /* 0x00000001ff177424 */ /* 0x000fc600078e00ff */
[----:B------:R-:W-:Y:S02]  /*0c80*/  ISETP.NE.AND.EX P0, PT, R31, RZ, PT, P0 ;  /* 0x000000ff1f00720c */ /* 0x000fe40003f05300 */
[----:B------:R-:W0:Y:S01]  /*0c90*/  LDC R24, c[0x0][0x600] ;  /* 0x00018000ff187b82 */ /* 0x000e220000000800 */
[-CC-:B-1----:R-:W-:Y:S02]  /*0ca0*/  SHF.R.U64 R14, R10, R12.reuse, R5.reuse ;  /* 0x0000000c0a0e7219 */ /* 0x182fe40000001205 */
[----:B------:R-:W-:-:S05]  /*0cb0*/  SHF.R.U32.HI R5, RZ, R12, R5 ;  /* 0x0000000cff057219 */ /* 0x000fca0000011605 */
[----:B------:R-:W1:Y:S01]  /*0cc0*/  LDC R15, c[0x0][0x648] ;  /* 0x00019200ff0f7b82 */ /* 0x000e620000000800 */
[-CC-:B--2---:R-:W-:Y:S02]  /*0cd0*/  SHF.R.U64 R27, R14, R20.reuse, R5.reuse ;  /* 0x000000140e1b7219 */ /* 0x184fe40000001205 */
[----:B------:R-:W-:-:S05]  /*0ce0*/  SHF.R.U32.HI R5, RZ, R20, R5 ;  /* 0x00000014ff057219 */ /* 0x000fca0000011605 */
[----:B------:R-:W2:Y:S01]  /*0cf0*/  LDC R21, c[0x0][0x638] ;  /* 0x00018e00ff157b82 */ /* 0x000ea20000000800 */
[-CC-:B---3--:R-:W-:Y:S02]  /*0d00*/  SHF.R.U64 R20, R27, R28.reuse, R5.reuse ;  /* 0x0000001c1b147219 */ /* 0x188fe40000001205 */
[-C--:B------:R-:W-:Y:S02]  /*0d10*/  SHF.L.U32 R3, R3, R28.reuse, RZ ;  /* 0x0000001c03037219 */ /* 0x080fe400000006ff */
[----:B------:R-:W-:Y:S01]  /*0d20*/  SHF.R.U32.HI R5, RZ, R28, R5 ;  /* 0x0000001cff057219 */ /* 0x000fe20000011605 */
[----:B------:R-:W-:Y:S01]  /*0d30*/  IMAD.MOV.U32 R4, RZ, RZ, R20 ;  /* 0x000000ffff047224 */ /* 0x000fe200078e0014 */
[----:B------:R-:W-:Y:S01]  /*0d40*/  LOP3.LUT R12, RZ, R3, RZ, 0x33, !PT ;  /* 0x00000003ff0c7212 */ /* 0x000fe200078e33ff */
[----:B------:R-:W3:Y:S01]  /*0d50*/  LDC R25, c[0x0][0x610] ;  /* 0x00018400ff197b82 */ /* 0x000ee20000000800 */
[----:B------:R-:W-:Y:S05]  /*0d60*/  @!P0 BRA `(.L_x_10) ;  /* 0x0000000000288947 */ /* 0x000fea0003800000 */
[----:B------:R-:W4:Y:S02]  /*0d70*/  LDC R3, c[0x0][0x64c] ;  /* 0x00019300ff037b82 */ /* 0x000f240000000800 */
[----:B----4-:R-:W-:-:S05]  /*0d80*/  IADD3 R3, P0, R20, R3, RZ ;  /* 0x0000000314037210 */ /* 0x010fca0007f1e0ff */
        /* <DEDUP_REMOVED lines=8> */
.L_x_10:
[----:B-1----:R-:W-:Y:S01]  /*0e10*/  SHF.R.U64 R4, R4, R15, R5 ;  /* 0x0000000f04047219 */ /* 0x002fe20000001205 */
[----:B0-----:R-:W-:Y:S01]  /*0e20*/  VIADD R5, R24, 0xffffffff ;  /* 0xffffffff18057836 */ /* 0x001fe20000000000 */
[----:B------:R-:W-:Y:S02]  /*0e30*/  SHF.L.U32 R3, R23, R28, RZ ;  /* 0x0000001c17037219 */ /* 0x000fe400000006ff */
[----:B------:R-:W-:Y:S01]  /*0e40*/  LOP3.LUT R12, R27, R12, RZ, 0xc0, !PT ;  /* 0x0000000c1b0c7212 */ /* 0x000fe200078ec0ff */
[----:B------:R-:W-:Y:S01]  /*0e50*/  IMAD.MOV R8, RZ, RZ, -R4 ;  /* 0x000000ffff087224 */ /* 0x000fe200078e0a04 */
[----:B------:R-:W-:-:S03]  /*0e60*/  SEL R7, R7, R26, !P1 ;  /* 0x0000001a07077207 */ /* 0x000fc60004800000 */
[----:B------:R-:W-:Y:S01]  /*0e70*/  IMAD R12, R3, R4, R12 ;  /* 0x00000004030c7224 */ /* 0x000fe200078e020c */
[----:B------:R-:W-:Y:S01]  /*0e80*/  LOP3.LUT R4, R14, R5, RZ, 0xc0, !PT ;  /* 0x000000050e047212 */ /* 0x000fe200078ec0ff */
[----:B--2---:R-:W-:Y:S02]  /*0e90*/  IMAD R3, R8, R21, R20 ;  /* 0x0000001508037224 */ /* 0x004fe400078e0214 */
[----:B---3--:R-:W-:Y:S02]  /*0ea0*/  IMAD R7, R12, R25, R7 ;  /* 0x000000190c077224 */ /* 0x008fe400078e0207 */
[----:B------:R-:W-:Y:S02]  /*0eb0*/  IMAD.MOV.U32 R5, RZ, RZ, 0x1 ;  /* 0x00000001ff057424 */ /* 0x000fe400078e00ff */
[----:B------:R-:W-:-:S03]  /*0ec0*/  IMAD R4, R3, R24, R4 ;  /* 0x0000001803047224 */ /* 0x000fc600078e0204 */
[----:B------:R-:W-:Y:S02]  /*0ed0*/  PRMT R3, R5, 0x7610, R3 ;  /* 0x0000761005037816 */ /* 0x000fe40000000003 */
[----:B------:R-:W-:Y:S02]  /*0ee0*/  SEL R100, R4, R7, !P1 ;  /* 0x0000000704647207 */ /* 0x000fe40004800000 */
[----:B------:R-:W-:-:S07]  /*0ef0*/  SEL R103, R7, R4, !P1 ;  /* 0x0000000407677207 */ /* 0x000fce0004800000 */
.L_x_8:
[----:B------:R-:W-:-:S08]  /*0f00*/  NOP ;  /* 0x0000000000007918 */ /* 0x000fd00000000000 */
[----:B------:R-:W0:Y:S02]  /*0f10*/  USETMAXREG.TRY_ALLOC.CTAPOOL UP0, 0xe8 ;  /* 0x000000e8000079c8 */ /* 0x000e240008000600 */
[----:B0-----:R-:W-:-:S13]  /*0f20*/  PLOP3.LUT P0, PT, PT, PT, UP0, 0x80, 0x0 ;  /* 0x000000000000781c */ /* 0x001fda0003f0f008 */
[----:B------:R-:W-:Y:S05]  /*0f30*/  @!P0 BRA `(.L_x_8) ;  /* 0xfffffffc00f08947 */ /* 0x000fea000383ffff */
[----:B------:R-:W-:Y:S01]  /*0f40*/  ULDC.64 UR4, c[0x0][0x598] ;  /* 0x0001660000047ab9 */ /* 0x000fe20000000a00 */
[----:B------:R-:W-:Y:S01]  /*0f50*/  ULDC.64 UR38, c[0x0][0x208] ;  /* 0x0000820000267ab9 */ /* 0x000fe20000000a00 */
[----:B------:R-:W-:-:S04]  /*0f60*/  ISETP.NE.U32.AND P0, PT, RZ, UR4, PT ;  /* 0x00000004ff007c0c */ /* 0x000fc8000bf05070 */
[----:B------:R-:W-:-:S13]  /*0f70*/  ISETP.NE.AND.EX P0, PT, RZ, UR5, PT, P0 ;  /* 0x00000005ff007c0c */ /* 0x000fda000bf05300 */
[----:B------:R-:W-:Y:S05]  /*0f80*/  @!P0 BRA `(.L_x_11) ;  /* 0x00000000001c8947 */ /* 0x000fea0003800000 */
[----:B------:R-:W0:Y:S02]  /*0f90*/  LDC.64 R4, c[0x0][0x598] ;  /* 0x00016600ff047b82 */ /* 0x000e240000000a00 */
[----:B0-----:R-:W2:Y:S02]  /*0fa0*/  LDG.E.64 R4, desc[UR38][R4.64] ;  /* 0x0000002604047981 */ /* 0x001ea4000c1e1b00 */
[----:B--2---:R-:W-:-:S04]  /*0fb0*/  ISETP.NE.U32.AND P0, PT, R4, RZ, PT ;  /* 0x000000ff0400720c */ /* 0x004fc80003f05070 */
[----:B------:R-:W-:-:S13]  /*0fc0*/  ISETP.NE.AND.EX P0, PT, R5, RZ, PT, P0 ;  /* 0x000000ff0500720c */ /* 0x000fda0003f05300 */
[----:B------:R-:W-:Y:S05]  /*0fd0*/  @!P0 BRA `(.L_x_11) ;  /* 0x0000000000088947 */ /* 0x000fea0003800000 */
[----:B------:R0:W5:Y:S01]  /*0fe0*/  LD.E R23, desc[UR38][R4.64] ;  /* 0x0000002604177980 */ /* 0x000162000c101900 */
[----:B------:R-:W-:Y:S05]  /*0ff0*/  BRA `(.L_x_12) ;  /* 0x0000000000247947 */ /* 0x000fea0003800000 */
.L_x_11:
[----:B------:R-:W-:Y:S02]  /*1000*/  ULDC.64 UR4, c[0x0][0x588] ;  /* 0x0001620000047ab9 */ /* 0x000fe40000000a00 */
[----:B------:R-:W-:-:S04]  /*1010*/  ISETP.NE.U32.AND P0, PT, RZ, UR4, PT ;  /* 0x00000004ff007c0c */ /* 0x000fc8000bf05070 */
[----:B------:R-:W-:-:S13]  /*1020*/  ISETP.NE.AND.EX P0, PT, RZ, UR5, PT, P0 ;  /* 0x00000005ff007c0c */ /* 0x000fda000bf05300 */
[----:B------:R-:W-:Y:S05]  /*1030*/  @!P0 BRA `(.L_x_13) ;  /* 0x00000000000c8947 */ /* 0x000fea0003800000 */
[----:B------:R-:W0:Y:S02]  /*1040*/  LDC.64 R4, c[0x0][0x588] ;  /* 0x00016200ff047b82 */ /* 0x000e240000000a00 */
[----:B0-----:R1:W5:Y:S01]  /*1050*/  LDG.E R23, desc[UR38][R4.64] ;  /* 0x0000002604177981 */ /* 0x001362000c1e1900 */
[----:B------:R-:W-:Y:S05]  /*1060*/  BRA `(.L_x_12) ;  /* 0x0000000000087947 */ /* 0x000fea0003800000 */
.L_x_13:
[----:B------:R-:W-:Y:S02]  /*1070*/  ULDC UR4, c[0x0][0x580] ;  /* 0x0001600000047ab9 */ /* 0x000fe40000000800 */
[----:B------:R-:W-:-:S07]  /*1080*/  IMAD.U32 R23, RZ, RZ, UR4 ;  /* 0x00000004ff177e24 */ /* 0x000fce000f8e00ff */
.L_x_12:
[----:B------:R-:W-:Y:S02]  /*1090*/  ULDC.64 UR4, c[0x0][0x5a0] ;  /* 0x0001680000047ab9 */ /* 0x000fe40000000a00 */
[----:B------:R-:W-:-:S04]  /*10a0*/  ISETP.NE.U32.AND P0, PT, RZ, UR4, PT ;  /* 0x00000004ff007c0c */ /* 0x000fc8000bf05070 */
[----:B------:R-:W-:-:S13]  /*10b0*/  ISETP.NE.AND.EX P0, PT, RZ, UR5, PT, P0 ;  /* 0x00000005ff007c0c */ /* 0x000fda000bf05300 */
[----:B------:R-:W-:Y:S05]  /*10c0*/  @!P0 BRA `(.L_x_14) ;  /* 0x00000000001c8947 */ /* 0x000fea0003800000 */
[----:B01----:R-:W0:Y:S02]  /*10d0*/  LDC.64 R4, c[0x0][0x5a0] ;  /* 0x00016800ff047b82 */ /* 0x003e240000000a00 */
[----:B0-----:R-:W2:Y:S02]  /*10e0*/  LDG.E.64 R4, desc[UR38][R4.64] ;  /* 0x0000002604047981 */ /* 0x001ea4000c1e1b00 */
[----:B--2---:R-:W-:-:S04]  /*10f0*/  ISETP.NE.U32.AND P0, PT, R4, RZ, PT ;  /* 0x000000ff0400720c */ /* 0x004fc80003f05070 */
[----:B------:R-:W-:-:S13]  /*1100*/  ISETP.NE.AND.EX P0, PT, R5, RZ, PT, P0 ;  /* 0x000000ff0500720c */ /* 0x000fda0003f05300 */
[----:B------:R-:W-:Y:S05]  /*1110*/  @!P0 BRA `(.L_x_14) ;  /* 0x0000000000088947 */ /* 0x000fea0003800000 */
[----:B------:R0:W5:Y:S01]  /*1120*/  LD.E R90, desc[UR38][R4.64] ;  /* 0x00000026045a7980 */ /* 0x000162000c101900 */
[----:B------:R-:W-:Y:S05]  /*1130*/  BRA `(.L_x_15) ;  /* 0x0000000000247947 */ /* 0x000fea0003800000 */
.L_x_14:
[----:B------:R-:W-:Y:S02]  /*1140*/  ULDC.64 UR4, c[0x0][0x590] ;  /* 0x0001640000047ab9 */ /* 0x000fe40000000a00 */
[----:B------:R-:W-:-:S04]  /*1150*/  ISETP.NE.U32.AND P0, PT, RZ, UR4, PT ;  /* 0x00000004ff007c0c */ /* 0x000fc8000bf05070 */
[----:B------:R-:W-:-:S13]  /*1160*/  ISETP.NE.AND.EX P0, PT, RZ, UR5, PT, P0 ;  /* 0x00000005ff007c0c */ /* 0x000fda000bf05300 */
[----:B------:R-:W-:Y:S05]  /*1170*/  @!P0 BRA `(.L_x_16) ;  /* 0x00000000000c8947 */ /* 0x000fea0003800000 */
[----:B------:R-:W2:Y:S02]  /*1180*/  LDC.64 R90, c[0x0][0x590] ;  /* 0x00016400ff5a7b82 */ /* 0x000ea40000000a00 */
[----:B--2---:R2:W5:Y:S01]  /*1190*/  LDG.E R90, desc[UR38][R90.64] ;  /* 0x000000265a5a7981 */ /* 0x004562000c1e1900 */
[----:B------:R-:W-:Y:S05]  /*11a0*/  BRA `(.L_x_15) ;  /* 0x0000000000087947 */ /* 0x000fea0003800000 */
.L_x_16:
[----:B------:R-:W-:Y:S02]  /*11b0*/  ULDC UR4, c[0x0][0x584] ;  /* 0x0001610000047ab9 */ /* 0x000fe40000000800 */
[----:B------:R-:W-:-:S07]  /*11c0*/  IMAD.U32 R90, RZ, RZ, UR4 ;  /* 0x00000004ff5a7e24 */ /* 0x000fce000f8e00ff */
.L_x_15:
[----:B------:R-:W-:-:S13]  /*11d0*/  LOP3.LUT P0, RZ, R3, 0xff, RZ, 0xc0, !PT ;  /* 0x000000ff03ff7812 */ /* 0x000fda000780c0ff */
[----:B------:R-:W-:Y:S05]  /*11e0*/  @!P0 EXIT ;  /* 0x000000000000894d */ /* 0x000fea0003800000 */
[----:B------:R-:W3:Y:S01]  /*11f0*/  LDC R93, c[0x0][0x658] ;  /* 0x00019600ff5d7b82 */ /* 0x000ee20000000800 */
[----:B------:R-:W-:Y:S01]  /*1200*/  LOP3.LUT R6, R6, 0x1, RZ, 0xc0, !PT ;  /* 0x0000000106067812 */ /* 0x000fe200078ec0ff */
[----:B------:R-:W-:Y:S01]  /*1210*/  ULDC.64 UR6, c[0x0][0x288] ;  /* 0x0000a20000067ab9 */ /* 0x000fe20000000a00 */
[----:B------:R-:W-:Y:S01]  /*1220*/  SHF.R.U32.HI R3, RZ, 0x2, R95 ;  /* 0x00000002ff037819 */ /* 0x000fe2000001165f */
[----:B------:R-:W-:Y:S01]  /*1230*/  UIADD3 UR4, UR7, 0x3f, URZ ;  /* 0x0000003f07047890 */ /* 0x000fe2000fffe03f */
[----:B------:R-:W-:Y:S01]  /*1240*/  SHF.R.U32.HI R0, RZ, 0x1, R0 ;  /* 0x00000001ff007819 */ /* 0x000fe20000011600 */
[----:B------:R-:W-:Y:S01]  /*1250*/  IMAD.SHL.U32 R88, R6, 0x40, RZ ;  /* 0x0000004006587824 */ /* 0x000fe200078e00ff */
[----:B------:R-:W-:Y:S01]  /*1260*/  LOP3.LUT R3, R3, 0x7, RZ, 0xc0, !PT ;  /* 0x0000000703037812 */ /* 0x000fe200078ec0ff */
[----:B01----:R-:W0:Y:S01]  /*1270*/  LDC.64 R4, c[0x0][0x5c8] ;  /* 0x00017200ff047b82 */ /* 0x003e220000000a00 */
[----:B------:R-:W-:Y:S01]  /*1280*/  USHF.R.S32.HI UR5, URZ, 0x1f, UR4 ;  /* 0x0000001f3f057899 */ /* 0x000fe20008011404 */
[----:B------:R-:W-:Y:S01]  /*1290*/  LOP3.LUT R0, R0, 0x30, RZ, 0xc0, !PT ;  /* 0x0000003000007812 */ /* 0x000fe200078ec0ff */
[----:B------:R-:W-:Y:S01]  /*12a0*/  IMAD.MOV.U32 R8, RZ, RZ, 0x1 ;  /* 0x00000001ff087424 */ /* 0x000fe200078e00ff */
[--C-:B------:R-:W-:Y:S01]  /*12b0*/  LOP3.LUT R88, R88, 0x40, R3.reuse, 0xe2, !PT ;  /* 0x0000004058587812 */ /* 0x100fe200078ee203 */
[----:B------:R-:W-:Y:S01]  /*12c0*/  ULEA.HI UR5, UR5, UR4, URZ, 0x6 ;  /* 0x0000000405057291 */ /* 0x000fe2000f8f303f */
[-C--:B------:R-:W-:Y:S01]  /*12d0*/  IADD3 R3, RZ, -R0.reuse, -R3 ;  /* 0x80000000ff037210 */ /* 0x080fe20007ffe803 */
[----:B------:R-:W-:Y:S01]  /*12e0*/  IMAD.U32 R7, RZ, RZ, UR6 ;  /* 0x00000006ff077e24 */ /* 0x000fe2000f8e00ff */
[----:B------:R-:W1:Y:S01]  /*12f0*/  LDC R97, c[0x0][0x600] ;  /* 0x00018000ff617b82 */ /* 0x000e620000000800 */
[----:B------:R-:W-:Y:S01]  /*1300*/  LOP3.LUT R88, R88, R0, RZ, 0xfc, !PT ;  /* 0x0000000058587212 */ /* 0x000fe200078efcff */
[----:B------:R-:W-:Y:S01]  /*1310*/  IMAD.MOV.U32 R0, RZ, RZ, -0x1 ;  /* 0xffffffffff007424 */ /* 0x000fe200078e00ff */
[----:B------:R-:W-:Y:S01]  /*1320*/  USHF.R.S32.HI UR43, URZ, 0x6, UR5 ;  /* 0x000000063f2b7899 */ /* 0x000fe20008011405 */
[C---:B------:R-:W-:Y:S01]  /*1330*/  LOP3.LUT R94, R95.reuse, 0x3, RZ, 0xc0, !PT ;  /* 0x000000035f5e7812 */ /* 0x040fe200078ec0ff */
[----:B------:R-:W-:Y:S01]  /*1340*/  IMAD R3, R6, -0x40, R3 ;  /* 0xffffffc006037824 */ /* 0x000fe200078e0203 */
[C---:B------:R-:W-:Y:S01]  /*1350*/  LOP3.LUT R96, R95.reuse, 0x80, RZ, 0xc0, !PT ;  /* 0x000000805f607812 */ /* 0x040fe200078ec0ff */
[----:B------:R-:W-:Y:S01]  /*1360*/  UISETP.LT.AND UP0, UPT, UR43, 0x1, UPT ;  /* 0x000000012b00788c */ /* 0x000fe2000bf01270 */
[-C--:B---3--:R-:W-:Y:S01]  /*1370*/  SHF.L.U32 R0, R0, R93.reuse, RZ ;  /* 0x0000005d00007219 */ /* 0x088fe200000006ff */
[----:B------:R-:W-:Y:S01]  /*1380*/  ULDC UR4, c[0x0][0x284] ;  /* 0x0000a10000047ab9 */ /* 0x000fe20000000800 */
[----:B------:R-:W-:Y:S01]  /*1390*/  IMAD R94, R94, -0x2, R7 ;  /* 0xfffffffe5e5e7824 */ /* 0x000fe200078e0207 */
[----:B------:R-:W-:Y:S01]  /*13a0*/  USEL UR44, UR43, 0x1, UP0 ;  /* 0x000000012b2c7887 */ /* 0x000fe20008000000 */
[----:B------:R-:W-:Y:S01]  /*13b0*/  SHF.L.U32 R93, R8, R93, RZ ;  /* 0x0000005d085d7219 */ /* 0x000fe200000006ff */
[----:B------:R-:W-:Y:S01]  /*13c0*/  IMAD.SHL.U32 R95, R95, 0x2, RZ ;  /* 0x000000025f5f7824 */ /* 0x000fe200078e00ff */
[----:B------:R-:W-:Y:S01]  /*13d0*/  LOP3.LUT R102, R18, 0x1, RZ, 0xfc, !PT ;  /* 0x0000000112667812 */ /* 0x000fe200078efcff */
[----:B------:R-:W-:Y:S01]  /*13e0*/  VIADD R99, R3, UR4 ;  /* 0x0000000403637c36 */ /* 0x000fe20008000000 */
[C---:B0-----:R-:W-:Y:S01]  /*13f0*/  SHF.L.U64.HI R92, R4.reuse, 0x3, R5 ;  /* 0x00000003045c7819 */ /* 0x041fe20000010205 */
[----:B--2---:R-:W-:Y:S01]  /*1400*/  IMAD.SHL.U32 R91, R4, 0x8, RZ ;  /* 0x00000008045b7824 */ /* 0x004fe200078e00ff */
[----:B------:R-:W-:Y:S01]  /*1410*/  SHF.R.U32.HI R96, RZ, 0x7, R96 ;  /* 0x00000007ff607819 */ /* 0x000fe20000011660 */
[----:B------:R-:W-:Y:S01]  /*1420*/  IMAD.MOV.U32 R89, RZ, RZ, RZ ;  /* 0x000000ffff597224 */ /* 0x000fe200078e00ff */
[----:B------:R-:W-:Y:S01]  /*1430*/  LOP3.LUT R98, RZ, R0, RZ, 0x33, !PT ;  /* 0x00000000ff627212 */ /* 0x000fe200078e33ff */
[----:B------:R-:W-:Y:S01]  /*1440*/  UIADD3 UR44, UR43, -UR44, URZ ;  /* 0x8000002c2b2c7290 */ /* 0x000fe2000fffe03f */
[----:B------:R-:W-:Y:S01]  /*1450*/  UMOV UR40, URZ ;  /* 0x0000003f00287c82 */ /* 0x000fe20008000000 */
[----:B-1----:R-:W-:Y:S01]  /*1460*/  VIADD R97, R97, 0xffffffff ;  /* 0xffffffff61617836 */ /* 0x002fe20000000000 */
[----:B------:R-:W-:-:S09]  /*1470*/  UMOV UR41, URZ ;  /* 0x0000003f00297c82 */ /* 0x000fd20008000000 */
.L_x_162:
[----:B0-----:R-:W0:Y:S01]  /*1480*/  SHFL.IDX PT, R0, R96, RZ, 0x1f ;  /* 0x00001fff60007589 */ /* 0x001e2200000e0000 */
[----:B-1----:R-:W1:Y:S01]  /*1490*/  S2UR UR7, SR_CgaCtaId ;  /* 0x00000000000779c3 */ /* 0x002e620000008800 */
[----:B------:R-:W-:Y:S01]  /*14a0*/  UMOV UR6, 0x400 ;  /* 0x0000040000067882 */ /* 0x000fe20000000000 */
[----:B0-----:R-:W-:Y:S01]  /*14b0*/  R2UR UR4, R0 ;  /* 0x00000000000472ca */ /* 0x001fe200000e0000 */
[----:B-1----:R-:W-:-:S12]  /*14c0*/  ULEA UR6, UR7, UR6, 0x18 ;  /* 0x0000000607067291 */ /* 0x002fd8000f8ec03f */
[----:B------:R-:W-:-:S04]  /*14d0*/  ULEA.HI UR5, UR4, UR4, URZ, 0x1 ;  /* 0x0000000404057291 */ /* 0x000fc8000f8f083f */
[----:B------:R-:W-:-:S04]  /*14e0*/  ULOP3.LUT UR5, UR5, 0x7fffe, URZ, 0xc0, !UPT ;  /* 0x0007fffe05057892 */ /* 0x000fc8000f8ec03f */
[----:B------:R-:W-:-:S03]  /*14f0*/  UIADD3 UR5, UR4, -UR5, URZ ;  /* 0x8000000504057290 */ /* 0x000fc6000fffe03f */
[----:B------:R-:W-:Y:S01]  /*1500*/  ULDC UR4, c[0x0][0x28c] ;  /* 0x0000a30000047ab9 */ /* 0x000fe20000000800 */
[----:B------:R-:W-:Y:S01]  /*1510*/  ULEA UR5, UR5, UR6, 0xd ;  /* 0x0000000605057291 */ /* 0x000fe2000f8e683f */
[----:B------:R-:W-:-:S03]  /*1520*/  ISETP.LT.AND P0, PT, RZ, UR4, PT ;  /* 0x00000004ff007c0c */ /* 0x000fc6000bf01270 */
[----:B------:R-:W-:-:S04]  /*1530*/  UIADD3 UR5, UR5, 0x100, URZ ;  /* 0x0000010005057890 */ /* 0x000fc8000fffe03f */
[----:B------:R-:W-:-:S04]  /*1540*/  USHF.R.U32.HI UR5, URZ, 0x4, UR5 ;  /* 0x000000043f057899 */ /* 0x000fc80008011605 */
[----:B------:R-:W-:-:S04]  /*1550*/  ULOP3.LUT UR5, UR5, 0x3fff, URZ, 0xc0, !UPT ;  /* 0x00003fff05057892 */ /* 0x000fc8000f8ec03f */
[----:B------:R-:W-:Y:S01]  /*1560*/  ULOP3.LUT UR45, UR5, 0x10000, URZ, 0xfc, !UPT ;  /* 0x00010000052d7892 */ /* 0x000fe2000f8efc3f */
[----:B--2345:R-:W-:Y:S11]  /*1570*/  @P0 BRA `(.L_x_17) ;  /* 0x0000000000400947 */ /* 0x03cff60003800000 */
[----:B------:R-:W-:Y:S01]  /*1580*/  MOV R0, 0x0 ;  /* 0x0000000000007802 */ /* 0x000fe20000000f00 */
[----:B------:R-:W-:Y:S01]  /*1590*/  ULDC.64 UR4, c[0x4][0x68] ;  /* 0x01001a0000047ab9 */ /* 0x000fe20000000a00 */
[----:B------:R-:W-:Y:S01]  /*15a0*/  ULDC.64 UR6, c[0x4][0x8] ;  /* 0x0100020000067ab9 */ /* 0x000fe20000000a00 */
[----:B------:R-:W-:Y:S01]  /*15b0*/  IMAD.U32 R4, RZ, RZ, UR4 ;  /* 0x00000004ff047e24 */ /* 0x000fe2000f8e00ff */
[----:B------:R0:W1:Y:S01]  /*15c0*/  LDC.64 R14, c[0x4][R0] ;  /* 0x01000000000e7b82 */ /* 0x0000620000000a00 */
[----:B------:R-:W-:Y:S01]  /*15d0*/  IMAD.U32 R5, RZ, RZ, UR5 ;  /* 0x00000005ff057e24 */ /* 0x000fe2000f8e00ff */
[----:B------:R-:W-:Y:S01]  /*15e0*/  ULDC.64 UR4, c[0x4][0x70] ;  /* 0x01001c0000047ab9 */ /* 0x000fe20000000a00 */
[----:B------:R-:W-:Y:S02]  /*15f0*/  IMAD.U32 R10, RZ, RZ, UR6 ;  /* 0x00000006ff0a7e24 */ /* 0x000fe4000f8e00ff */
[----:B------:R-:W-:Y:S02]  /*1600*/  IMAD.U32 R6, RZ, RZ, UR4 ;  /* 0x00000004ff067e24 */ /* 0x000fe4000f8e00ff */
[----:B------:R-:W-:-:S02]  /*1610*/  IMAD.U32 R7, RZ, RZ, UR5 ;  /* 0x00000005ff077e24 */ /* 0x000fc4000f8e00ff */
[----:B------:R-:W-:Y:S02]  /*1620*/  IMAD.U32 R11, RZ, RZ, UR7 ;  /* 0x00000007ff0b7e24 */ /* 0x000fe4000f8e00ff */
[----:B------:R-:W-:Y:S02]  /*1630*/  IMAD.MOV.U32 R8, RZ, RZ, 0x1e1 ;  /* 0x000001e1ff087424 */ /* 0x000fe400078e00ff */
[----:B------:R-:W-:Y:S02]  /*1640*/  IMAD.MOV.U32 R12, RZ, RZ, 0x1 ;  /* 0x00000001ff0c7424 */ /* 0x000fe400078e00ff */
[----:B0-----:R-:W-:-:S07]  /*1650*/  IMAD.MOV.U32 R13, RZ, RZ, RZ ;  /* 0x000000ffff0d7224 */ /* 0x001fce00078e00ff */
[----:B------:R-:W-:-:S07]  /*1660*/  LEPC R20, `(.L_x_17) ;  /* 0x000000001014794e */ /* 0x000fce0000000000 */
[----:B-1---5:R-:W-:Y:S05]  /*1670*/  CALL.ABS.NOINC R14 ;  /* 0x000000000e007343 */ /* 0x022fea0003c00000 */
.L_x_17:
[----:B------:R-:W-:-:S13]  /*1680*/  ISETP.NE.AND P0, PT, R102, 0x3, PT ;  /* 0x000000036600780c */ /* 0x000fda0003f05270 */
[----:B------:R-:W-:Y:S05]  /*1690*/  @!P0 BRA `(.L_x_18) ;  /* 0x0000000000048947 */ /* 0x000fea0003800000 */
[----:B------:R-:W-:Y:S01]  /*16a0*/  BPT.TRAP 0x1 ;  /* 0x000000040000795c */ /* 0x000fe20000300000 */
.L_x_18:
[----:B------:R-:W0:Y:S01]  /*16b0*/  S2UR UR5, SR_CgaCtaId ;  /* 0x00000000000579c3 */ /* 0x000e220000008800 */
[----:B------:R-:W-:Y:S01]  /*16c0*/  UMOV UR4, 0x400 ;  /* 0x0000040000047882 */ /* 0x000fe20000000000 */
[----:B------:R-:W-:Y:S02]  /*16d0*/  IMAD.U32 R0, RZ, RZ, UR40 ;  /* 0x00000028ff007e24 */ /* 0x000fe4000f8e00ff */
[----:B------:R-:W-:-:S03]  /*16e0*/  IMAD.U32 R3, RZ, RZ, UR41 ;  /* 0x00000029ff037e24 */ /* 0x000fc6000f8e00ff */
[----:B------:R-:W-:Y:S01]  /*16f0*/  SHF.L.U32 R0, R0, 0x1f, RZ ;  /* 0x0000001f00007819 */ /* 0x000fe200000006ff */
[----:B0-----:R-:W-:-:S06]  /*1700*/  ULEA UR4, UR5, UR4, 0x18 ;  /* 0x0000000405047291 */ /* 0x001fcc000f8ec03f */
[----:B------:R-:W-:-:S04]  /*1710*/  IMAD.U32 R6, RZ, RZ, UR4 ;  /* 0x00000004ff067e24 */ /* 0x000fc8000f8e00ff */
[----:B------:R-:W-:-:S04]  /*1720*/  IMAD R3, R3, 0x8, R6 ;  /* 0x0000000803037824 */ /* 0x000fc800078e0206 */
[----:B------:R0:W1:Y:S01]  /*1730*/  SYNCS.PHASECHK.TRANS64.TRYWAIT P1, [R3+URZ], R0 ;  /* 0x00000000030075a7 */ /* 0x000062000802017f */
[----:B------:R-:W-:Y:S05]  /*1740*/  @!P0 BRA `(.L_x_19) ;  /* 0x0000000000048947 */ /* 0x000fea0003800000 */
[----:B------:R-:W-:Y:S01]  /*1750*/  BPT.TRAP 0x1 ;  /* 0x000000040000795c */ /* 0x000fe20000300000 */
.L_x_19:
[----:B------:R-:W-:-:S05]  /*1760*/  IMAD.U32 R4, RZ, RZ, UR44 ;  /* 0x0000002cff047e24 */ /* 0x000fca000f8e00ff */
[----:B------:R-:W-:Y:S01]  /*1770*/  ISETP.GE.AND P2, PT, R4, 0x1, PT ;  /* 0x000000010400780c */ /* 0x000fe20003f46270 */
[----:B-1----:R-:W-:-:S12]  /*1780*/  @P1 BRA `(.L_x_20) ;  /* 0x0000000000081947 */ /* 0x002fd80003800000 */
[----:B------:R-:W1:Y:S02]  /*1790*/  SYNCS.PHASECHK.TRANS64.TRYWAIT P1, [R3+URZ], R0 ;  /* 0x00000000030075a7 */ /* 0x000e64000802017f */
[----:B-1----:R-:W-:Y:S05]  /*17a0*/  @!P1 BRA `(.L_x_21) ;  /* 0x0000006400709947 */ /* 0x002fea0003800000 */
.L_x_20:
[----:B------:R-:W-:Y:S05]  /*17b0*/  WARPSYNC.ALL ;  /* 0x0000000000007948 */ /* 0x000fea0003800000 */
[----:B------:R-:W-:Y:S01]  /*17c0*/  R2UR UR4, R6 ;  /* 0x00000000060472ca */ /* 0x000fe200000e0000 */
[----:B------:R-:W-:Y:S01]  /*17d0*/  ULEA UR5, UR41, UR45, 0xa ;  /* 0x0000002d29057291 */ /* 0x000fe2000f8e503f */
[----:B------:R-:W-:Y:S01]  /*17e0*/  WARPGROUP.ARRIVE ;  /* 0x00000000000079c5 */ /* 0x000fe20000000000 */
[----:B------:R-:W-:Y:S01]  /*17f0*/  UMOV UR9, 0x40000040 ;  /* 0x4000004000097882 */ /* 0x000fe20000000000 */
[----:B------:R-:W-:-:S04]  /*1800*/  UMOV UR11, 0x40000040 ;  /* 0x40000040000b7882 */ /* 0x000fc80000000000 */
[----:B------:R-:W-:-:S05]  /*1810*/  UMOV UR8, UR5 ;  /* 0x0000000500087c82 */ /* 0x000fca0008000000 */
[----:B------:R-:W-:-:S04]  /*1820*/  UIADD3 UR4, UR4, 0x10100, URZ ;  /* 0x0001010004047890 */ /* 0x000fc8000fffe03f */
[----:B------:R-:W-:-:S04]  /*1830*/  USHF.R.U32.HI UR4, URZ, 0x4, UR4 ;  /* 0x000000043f047899 */ /* 0x000fc80008011604 */
[----:B------:R-:W-:-:S04]  /*1840*/  ULOP3.LUT UR4, UR4, 0x3fff, URZ, 0xc0, !UPT ;  /* 0x00003fff04047892 */ /* 0x000fc8000f8ec03f */
[----:B------:R-:W-:-:S04]  /*1850*/  ULOP3.LUT UR4, UR4, 0x10000, URZ, 0xfc, !UPT ;  /* 0x0001000004047892 */ /* 0x000fc8000f8efc3f */
[----:B------:R-:W-:-:S07]  /*1860*/  ULEA UR6, UR41, UR4, 0xa ;  /* 0x0000000429067291 */ /* 0x000fce000f8e503f */
[----:B------:R-:W-:Y:S02]  /*1870*/  UMOV UR10, UR6 ;  /* 0x00000006000a7c82 */ /* 0x000fe40008000000 */
[----:B------:R-:W-:Y:S01]  /*1880*/  HGMMA.64x128x16.F32 R24, gdesc[UR8], RZ, !UPT, gsb0 ;  /* 0x01e00000081879f0 */ /* 0x000fe2000c0008ff */
[----:B------:R-:W-:Y:S02]  /*1890*/  UIADD3 UR8, UR5, 0x2, URZ ;  /* 0x0000000205087890 */ /* 0x000fe4000fffe03f */
[----:B------:R-:W-:Y:S01]  /*18a0*/  UIADD3 UR10, UR6, 0x2, URZ ;  /* 0x00000002060a7890 */ /* 0x000fe2000fffe03f */
[----:B------:R-:W-:Y:S01]  /*18b0*/  UMOV UR9, 0x40000040 ;  /* 0x4000004000097882 */ /* 0x000fe20000000000 */
[----:B------:R-:W-:Y:S01]  /*18c0*/  UMOV UR11, 0x40000040 ;  /* 0x40000040000b7882 */ /* 0x000fe20000000000 */
[----:B------:R-:W-:Y:S02]  /*18d0*/  WARPGROUP.DEPBAR.LE gsb0, 0x0 ;  /* 0x00008000000079c5 */ /* 0x000fe40000010000 */
[----:B------:R-:W-:-:S06]  /*18e0*/  WARPGROUP.ARRIVE ;  /* 0x00000000000079c5 */ /* 0x000fcc0000000000 */
[----:B------:R-:W-:Y:S01]  /*18f0*/  HGMMA.64x128x16.F32 R24, gdesc[UR8], R24, gsb0 ;  /* 0x01e00000081879f0 */ /* 0x000fe20008000818 */
        /* <DEDUP_REMOVED lines=13> */
[----:B------:R-:W-:Y:S03]  /*19d0*/  HGMMA.64x128x16.F32 R24, gdesc[UR8], R24, gsb0 ;  /* 0x01e00000081879f0 */ /* 0x000fe60008000818 */
[----:B------:R-:W-:Y:S02]  /*19e0*/  WARPGROUP.DEPBAR.LE gsb0, 0x0 ;  /* 0x00008000000079c5 */ /* 0x000fe40000010000 */
[----:B------:R-:W-:Y:S05]  /*19f0*/  @!P2 BRA `(.L_x_22) ;  /* 0x000000040028a947 */ /* 0x000fea0003800000 */
[----:B------:R-:W-:Y:S01]  /*1a00*/  UIADD3 UR5, UR41, 0x1, URZ ;  /* 0x0000000129057890 */ /* 0x000fe2000fffe03f */
[----:B01----:R-:W-:Y:S02]  /*1a10*/  IMAD.U32 R0, RZ, RZ, UR44 ;  /* 0x0000002cff007e24 */ /* 0x003fe4000f8e00ff */
[----:B------:R-:W-:Y:S01]  /*1a20*/  IMAD.U32 R3, RZ, RZ, UR41 ;  /* 0x00000029ff037e24 */ /* 0x000fe2000f8e00ff */
[----:B------:R-:W-:-:S04]  /*1a30*/  UISETP.NE.AND UP0, UPT, UR5, 0x4, UPT ;  /* 0x000000040500788c */ /* 0x000fc8000bf05270 */
[----:B------:R-:W-:Y:S02]  /*1a40*/  USEL UR6, URZ, 0x1, UP0 ;  /* 0x000000013f067887 */ /* 0x000fe40008000000 */
[----:B------:R-:W-:Y:S02]  /*1a50*/  USEL UR5, UR5, URZ, UP0 ;  /* 0x0000003f05057287 */ /* 0x000fe40008000000 */
[----:B------:R-:W-:-:S06]  /*1a60*/  ULOP3.LUT UR6, UR40, UR6, URZ, 0x3c, !UPT ;  /* 0x0000000628067292 */ /* 0x000fcc000f8e3c3f */
[----:B------:R-:W-:-:S07]  /*1a70*/  IMAD.U32 R7, RZ, RZ, UR6 ;  /* 0x00000006ff077e24 */ /* 0x000fce000f8e00ff */
.L_x_29:
[----:B------:R-:W-:Y:S05]  /*1a80*/  @!P0 BRA `(.L_x_23) ;  /* 0x0000000000048947 */ /* 0x000fea0003800000 */
[----:B------:R-:W-:Y:S01]  /*1a90*/  BPT.TRAP 0x1 ;  /* 0x000000040000795c */ /* 0x000fe20000300000 */
.L_x_23:
[----:B------:R-:W0:Y:S01]  /*1aa0*/  S2UR UR7, SR_CgaCtaId ;  /* 0x00000000000779c3 */ /* 0x000e220000008800 */
[----:B------:R-:W-:Y:S01]  /*1ab0*/  UMOV UR6, 0x400 ;  /* 0x0000040000067882 */ /* 0x000fe20000000000 */
[----:B------:R-:W-:Y:S01]  /*1ac0*/  IMAD.U32 R5, RZ, RZ, UR5 ;  /* 0x00000005ff057e24 */ /* 0x000fe2000f8e00ff */
[----:B------:R-:W-:Y:S01]  /*1ad0*/  SHF.L.U32 R4, R7, 0x1f, RZ ;  /* 0x0000001f07047819 */ /* 0x000fe200000006ff */
[----:B0-----:R-:W-:-:S06]  /*1ae0*/  ULEA UR6, UR7, UR6, 0x18 ;  /* 0x0000000607067291 */ /* 0x001fcc000f8ec03f */
[----:B------:R-:W-:-:S04]  /*1af0*/  IMAD.U32 R6, RZ, RZ, UR6 ;  /* 0x00000006ff067e24 */ /* 0x000fc8000f8e00ff */
[----:B------:R-:W-:-:S04]  /*1b00*/  IMAD R5, R5, 0x8, R6 ;  /* 0x0000000805057824 */ /* 0x000fc800078e0206 */
[----:B------:R0:W1:Y:S01]  /*1b10*/  SYNCS.PHASECHK.TRANS64.TRYWAIT P1, [R5+URZ], R4 ;  /* 0x00000004050075a7 */ /* 0x000062000802017f */
[----:B------:R-:W-:Y:S05]  /*1b20*/  @!P0 BRA `(.L_x_24) ;  /* 0x0000000000048947 */ /* 0x000fea0003800000 */
[----:B------:R-:W-:Y:S01]  /*1b30*/  BPT.TRAP 0x1 ;  /* 0x000000040000795c */ /* 0x000fe20000300000 */
.L_x_24:
[----:B-1----:R-:W-:Y:S05]  /*1b40*/  @P1 BRA `(.L_x_25) ;  /* 0x0000000000081947 */ /* 0x002fea0003800000 */
[----:B------:R-:W1:Y:S02]  /*1b50*/  SYNCS.PHASECHK.TRANS64.TRYWAIT P1, [R5+URZ], R4 ;  /* 0x00000004050075a7 */ /* 0x000e64000802017f */
[----:B-1----:R-:W-:Y:S05]  /*1b60*/  @!P1 BRA `(.L_x_26) ;  /* 0x0000006000949947 */ /* 0x002fea0003800000 */
.L_x_25:
[----:B------:R-:W-:Y:S01]  /*1b70*/  ULEA UR6, UR5, UR45, 0xa ;  /* 0x0000002d05067291 */ /* 0x000fe2000f8e503f */
[----:B------:R-:W-:Y:S01]  /*1b80*/  WARPGROUP.ARRIVE ;  /* 0x00000000000079c5 */ /* 0x000fe20000000000 */
[----:B------:R-:W-:Y:S01]  /*1b90*/  ULEA UR7, UR5, UR4, 0xa ;  /* 0x0000000405077291 */ /* 0x000fe2000f8e503f */
[----:B------:R-:W-:Y:S01]  /*1ba0*/  UMOV UR9, 0x40000040 ;  /* 0x4000004000097882 */ /* 0x000fe20000000000 */
[----:B------:R-:W-:-:S03]  /*1bb0*/  UMOV UR11, 0x40000040 ;  /* 0x40000040000b7882 */ /* 0x000fc60000000000 */
[----:B------:R-:W-:Y:S02]  /*1bc0*/  UMOV UR8, UR6 ;  /* 0x0000000600087c82 */ /* 0x000fe40008000000 */
[----:B------:R-:W-:Y:S02]  /*1bd0*/  UMOV UR10, UR7 ;  /* 0x00000007000a7c82 */ /* 0x000fe40008000000 */
[----:B------:R-:W-:Y:S01]  /*1be0*/  HGMMA.64x128x16.F32 R24, gdesc[UR8], R24, gsb0 ;  /* 0x01e00000081879f0 */ /* 0x000fe20008000818 */
[----:B------:R-:W-:Y:S02]  /*1bf0*/  UIADD3 UR8, UR6, 0x2, URZ ;  /* 0x0000000206087890 */ /* 0x000fe4000fffe03f */
[----:B------:R-:W-:Y:S01]  /*1c00*/  UIADD3 UR10, UR7, 0x2, URZ ;  /* 0x00000002070a7890 */ /* 0x000fe2000fffe03f */
[----:B------:R-:W-:Y:S01]  /*1c10*/  UMOV UR9, 0x40000040 ;  /* 0x4000004000097882 */ /* 0x000fe20000000000 */
[----:B------:R-:W-:Y:S01]  /*1c20*/  UMOV UR11, 0x40000040 ;  /* 0x40000040000b7882 */ /* 0x000fe20000000000 */
[----:B------:R-:W-:-:S02]  /*1c30*/  WARPGROUP.DEPBAR.LE gsb0, 0x0 ;  /* 0x00008000000079c5 */ /* 0x000fc40000010000 */
        /* <DEDUP_REMOVED lines=18> */
[----:B------:R-:W-:Y:S01]  /*1d60*/  BPT.TRAP 0x1 ;  /* 0x000000040000795c */ /* 0x000fe20000300000 */
.L_x_27:
[----:B------:R-:W-:-:S13]  /*1d70*/  ISETP.NE.AND P1, PT, R22, RZ, PT ;  /* 0x000000ff1600720c */ /* 0x000fda0003f25270 */
[----:B01----:R-:W-:-:S04]  /*1d80*/  @P1 IMAD R4, R3, 0x8, R6 ;  /* 0x0000000803041824 */ /* 0x003fc800078e0206 */
[----:B------:R-:W-:-:S05]  /*1d90*/  @P1 VIADD R4, R4, 0x20 ;  /* 0x0000002004041836 */ /* 0x000fca0000000000 */
[----:B------:R-:W-:-:S04]  /*1da0*/  @P1 PRMT R4, R19, 0x654, R4 ;  /* 0x0000065413041816 */ /* 0x000fc80000000004 */
[----:B------:R0:W-:Y:S01]  /*1db0*/  @P1 SYNCS.ARRIVE.TRANS64.RED.A1T0 RZ, [R4+URZ], RZ ;  /* 0x000000ff04ff19a7 */ /* 0x0001e2000810043f */
[----:B------:R-:W-:-:S13]  /*1dc0*/  ISETP.GT.U32.AND P1, PT, R18, 0x1, PT ;  /* 0x000000011200780c */ /* 0x000fda0003f24070 */
[----:B0-----:R-:W-:Y:S05]  /*1dd0*/  @P1 BRA `(.L_x_28) ;  /* 0x0000000000041947 */ /* 0x001fea0003800000 */
[----:B------:R-:W-:Y:S01]  /*1de0*/  BPT.TRAP 0x1 ;  /* 0x000000040000795c */ /* 0x000fe20000300000 */
.L_x_28:
[----:B------:R-:W-:Y:S01]  /*1df0*/  UIADD3 UR5, UR5, 0x1, URZ ;  /* 0x0000000105057890 */ /* 0x000fe2000fffe03f */
[C---:B------:R-:W-:Y:S01]  /*1e00*/  ISETP.GT.AND P2, PT, R0.reuse, 0x1, PT ;  /* 0x000000010000780c */ /* 0x040fe20003f44270 */
[----:B------:R-:W-:Y:S02]  /*1e10*/  VIADD R3, R3, 0x1 ;  /* 0x0000000103037836 */ /* 0x000fe40000000000 */
[----:B------:R-:W-:Y:S01]  /*1e20*/  UISETP.NE.AND UP0, UPT, UR5, 0x4, UPT ;  /* 0x000000040500788c */ /* 0x000fe2000bf05270 */
[----:B------:R-:W-:Y:S02]  /*1e30*/  VIADD R0, R0, 0xffffffff ;  /* 0xffffffff00007836 */ /* 0x000fe40000000000 */
[C---:B------:R-:W-:Y:S01]  /*1e40*/  ISETP.NE.AND P1, PT, R3.reuse, 0x4, PT ;  /* 0x000000040300780c */ /* 0x040fe20003f25270 */
[----:B------:R-:W-:Y:S02]  /*1e50*/  USEL UR6, URZ, 0x1, UP0 ;  /* 0x000000013f067887 */ /* 0x000fe40008000000 */
[----:B------:R-:W-:Y:S01]  /*1e60*/  USEL UR5, UR5, URZ, UP0 ;  /* 0x0000003f05057287 */ /* 0x000fe20008000000 */
[----:B------:R-:W-:-:S03]  /*1e70*/  SEL R3, R3, RZ, P1 ;  /* 0x000000ff03037207 */ /* 0x000fc60000800000 */
[----:B------:R-:W-:Y:S01]  /*1e80*/  LOP3.LUT R7, R7, UR6, RZ, 0x3c, !PT ;  /* 0x0000000607077c12 */ /* 0x000fe2000f8e3cff */
[----:B------:R-:W-:Y:S07]  /*1e90*/  @P2 BRA `(.L_x_29) ;  /* 0xfffffff800f82947 */ /* 0x000fee000383ffff */
.L_x_22:
[----:B01----:R-:W0:Y:S02]  /*1ea0*/  LDC R0, c[0x0][0x28c] ;  /* 0x0000a300ff007b82 */ /* 0x003e240000000800 */
[----:B0-----:R-:W-:-:S13]  /*1eb0*/  ISETP.GE.AND P1, PT, R0, 0x1, PT ;  /* 0x000000010000780c */ /* 0x001fda0003f26270 */
[----:B------:R-:W-:Y:S05]  /*1ec0*/  @!P1 BRA `(.L_x_30) ;  /* 0x0000000000389947 */ /* 0x000fea0003800000 */
[----:B------:R-:W-:Y:S05]  /*1ed0*/  @!P0 BRA `(.L_x_31) ;  /* 0x0000000000048947 */ /* 0x000fea0003800000 */
[----:B------:R-:W-:Y:S01]  /*1ee0*/  BPT.TRAP 0x1 ;  /* 0x000000040000795c */ /* 0x000fe20000300000 */
.L_x_31:
[----:B------:R-:W-:-:S13]  /*1ef0*/  ISETP.NE.AND P0, PT, R22, RZ, PT ;  /* 0x000000ff1600720c */ /* 0x000fda0003f05270 */
[----:B------:R-:W-:-:S05]  /*1f00*/  VOTEU.ANY UP0, P0 ;  /* 0x00000000003f7886 */ /* 0x000fca0000000100 */
[----:B------:R-:W-:-:S06]  /*1f10*/  @UP0 UIADD3 UR4, UR44, UR41, URZ ;  /* 0x000000292c040290 */ /* 0x000fcc000fffe03f */
[----:B------:R-:W-:-:S04]  /*1f20*/  IMAD.U32 R0, RZ, RZ, UR4 ;  /* 0x00000004ff007e24 */ /* 0x000fc8000f8e00ff */
[----:B------:R-:W-:-:S05]  /*1f30*/  @P0 IMAD.SHL.U32 R0, R0, 0x8, RZ ;  /* 0x0000000800000824 */ /* 0x000fca00078e00ff */
[----:B------:R-:W-:-:S04]  /*1f40*/  @P0 LOP3.LUT R0, R0, 0x18, RZ, 0xc0, !PT ;  /* 0x0000001800000812 */ /* 0x000fc800078ec0ff */
[----:B------:R-:W-:-:S04]  /*1f50*/  @P0 IADD3 R0, R6, 0x20, R0 ;  /* 0x0000002006000810 */ /* 0x000fc80007ffe000 */
[----:B------:R-:W-:-:S04]  /*1f60*/  @P0 PRMT R0, R19, 0x654, R0 ;  /* 0x0000065413000816 */ /* 0x000fc80000000000 */
[----:B------:R0:W-:Y:S01]  /*1f70*/  @P0 SYNCS.ARRIVE.TRANS64.RED.A1T0 RZ, [R0+URZ], RZ ;  /* 0x000000ff00ff09a7 */ /* 0x0001e2000810043f */
[----:B------:R-:W-:-:S13]  /*1f80*/  ISETP.GT.U32.AND P0, PT, R18, 0x1, PT ;  /* 0x000000011200780c */ /* 0x000fda0003f04070 */
[----:B0-----:R-:W-:Y:S05]  /*1f90*/  @P0 BRA `(.L_x_30) ;  /* 0x0000000000040947 */ /* 0x001fea0003800000 */
[----:B------:R-:W-:Y:S01]  /*1fa0*/  BPT.TRAP 0x1 ;  /* 0x000000040000795c */ /* 0x000fe20000300000 */
.L_x_30:
[----:B------:R-:W-:Y:S01]  /*1fb0*/  IMAD.SHL.U32 R100, R100, 0x80, RZ ;  /* 0x0000008064647824 */ /* 0x000fe200078e00ff */
[----:B------:R-:W-:Y:S01]  /*1fc0*/  ULDC UR6, c[0x0][0x288] ;  /* 0x0000a20000067ab9 */ /* 0x000fe20000000800 */
[----:B------:R-:W-:Y:S01]  /*1fd0*/  SHF.R.S32.HI R11, RZ, 0x1f, R101 ;  /* 0x0000001fff0b7819 */ /* 0x000fe20000011465 */
[C---:B------:R-:W-:Y:S01]  /*1fe0*/  IMAD.SHL.U32 R6, R103.reuse, 0x80, RZ ;  /* 0x0000008067067824 */ /* 0x040fe200078e00ff */
[----:B------:R-:W-:Y:S01]  /*1ff0*/  ULDC.64 UR4, c[0x0][0x5d0] ;  /* 0x0001740000047ab9 */ /* 0x000fe20000000a00 */
[C---:B------:R-:W-:Y:S01]  /*2000*/  LOP3.LUT R8, R100.reuse, 0x6, R95, 0xf8, !PT ;  /* 0x0000000664087812 */ /* 0x040fe200078ef85f */
[----:B------:R-:W-:Y:S01]  /*2010*/  IMAD.WIDE R104, R103, 0x80, R88 ;  /* 0x0000008067687825 */ /* 0x000fe200078e0258 */
[----:B------:R-:W-:Y:S01]  /*2020*/  ISETP.GE.AND P0, PT, R100, UR6, PT ;  /* 0x0000000664007c0c */ /* 0x000fe2000bf06270 */
[----:B------:R-:W-:Y:S01]  /*2030*/  ULDC UR6, c[0x0][0x284] ;  /* 0x0000a10000067ab9 */ /* 0x000fe20000000800 */
[----:B------:R-:W-:Y:S01]  /*2040*/  SHF.R.S32.HI R9, RZ, 0x1f, R8 ;  /* 0x0000001fff097819 */ /* 0x000fe20000011408 */
[----:B------:R-:W-:Y:S01]  /*2050*/  IMAD R0, R11, UR4, RZ ;  /* 0x000000040b007c24 */ /* 0x000fe2000f8e02ff */
[----:B------:R-:W-:-:S03]  /*2060*/  ISETP.GE.OR P0, PT, R6, UR6, P0 ;  /* 0x0000000606007c0c */ /* 0x000fc60008706670 */
[C---:B------:R-:W-:Y:S02]  /*2070*/  IMAD R3, R101.reuse, UR5, R0 ;  /* 0x0000000565037c24 */ /* 0x040fe4000f8e0200 */
[----:B------:R-:W-:Y:S01]  /*2080*/  IMAD.WIDE.U32 R4, R101, UR4, R8 ;  /* 0x0000000465047c25 */ /* 0x000fe2000f8e0008 */
[----:B------:R-:W-:-:S03]  /*2090*/  ULDC.64 UR4, c[0x0][0x5c8] ;  /* 0x0001720000047ab9 */ /* 0x000fc60000000a00 */
[----:B------:R-:W-:Y:S02]  /*20a0*/  IMAD R7, R105, UR4, RZ ;  /* 0x0000000469077c24 */ /* 0x000fe4000f8e02ff */
[----:B------:R-:W-:Y:S02]  /*20b0*/  IMAD.IADD R5, R5, 0x1, R3 ;  /* 0x0000000105057824 */ /* 0x000fe400078e0203 */
[C---:B------:R-:W-:Y:S02]  /*20c0*/  IMAD R7, R104.reuse, UR5, R7 ;  /* 0x0000000568077c24 */ /* 0x040fe4000f8e0207 */
[----:B------:R-:W-:-:S04]  /*20d0*/  IMAD.WIDE.U32 R106, R104, UR4, R4 ;  /* 0x00000004686a7c25 */ /* 0x000fc8000f8e0004 */
[----:B------:R-:W-:Y:S01]  /*20e0*/  IMAD.MOV.U32 R0, RZ, RZ, -0x1 ;  /* 0xffffffffff007424 */ /* 0x000fe200078e00ff */
[----:B------:R-:W-:Y:S06]  /*20f0*/  @P0 BRA `(.L_x_32) ;  /* 0x00000040001c0947 */ /* 0x000fec0003800000 */
[----:B-----5:R-:W-:Y:S01]  /*2100*/  FSETP.NEU.AND P0, PT, R90, RZ, PT ;  /* 0x000000ff5a00720b */ /* 0x020fe20003f0d000 */
[----:B------:R-:W-:Y:S01]  /*2110*/  IMAD.IADD R4, R94, 0x1, -R100 ;  /* 0x000000015e047824 */ /* 0x000fe200078e0a64 */
[----:B------:R-:W-:Y:S01]  /*2120*/  BSSY B0, `(.L_x_32) ;  /* 0x0000404000007945 */ /* 0x000fe20003800000 */
[----:B------:R-:W-:Y:S02]  /*2130*/  IMAD.IADD R3, R99, 0x1, -R6 ;  /* 0x0000000163037824 */ /* 0x000fe400078e0a06 */
[----:B------:R-:W-:Y:S01]  /*2140*/  IMAD.IADD R103, R107, 0x1, R7 ;  /* 0x000000016b677824 */ /* 0x000fe200078e0207 */
[----:B------:R-:W-:-:S04]  /*2150*/  ISETP.GT.AND P2, PT, R4, RZ, PT ;  /* 0x000000ff0400720c */ /* 0x000fc80003f44270 */
[----:B------:R-:W-:-:S03]  /*2160*/  ISETP.GT.AND P1, PT, R3, RZ, P2 ;  /* 0x000000ff0300720c */ /* 0x000fc60001724270 */
[----:B------:R-:W-:Y:S10]  /*2170*/  @!P0 BRA `(.L_x_33) ;  /* 0x0000002c00288947 */ /* 0x000ff40003800000 */
[----:B------:R-:W0:Y:S01]  /*2180*/  LDC.64 R110, c[0x0][0x5b8] ;  /* 0x00016e00ff6e7b82 */ /* 0x000e220000000a00 */
[----:B------:R-:W-:-:S07]  /*2190*/  ULDC.64 UR4, c[0x0][0x5c0] ;  /* 0x0001700000047ab9 */ /* 0x000fce0000000a00 */
[----:B------:R-:W1:Y:S08]  /*21a0*/  LDC.64 R112, c[0x0][0x5b0] ;  /* 0x00016c00ff707b82 */ /* 0x000e700000000a00 */
[----:B------:R-:W2:Y:S01]  /*21b0*/  LDC.64 R114, c[0x0][0x5a8] ;  /* 0x00016a00ff727b82 */ /* 0x000ea20000000a00 */
[-C--:B0-----:R-:W-:Y:S02]  /*21c0*/  IMAD R6, R11, R110.reuse, RZ ;  /* 0x0000006e0b067224 */ /* 0x081fe400078e02ff */
[----:B------:R-:W-:-:S04]  /*21d0*/  IMAD.WIDE.U32 R108, R101, R110, R8 ;  /* 0x0000006e656c7225 */ /* 0x000fc800078e0008 */
[----:B------:R-:W-:Y:S02]  /*21e0*/  IMAD R107, R101, R111, R6 ;  /* 0x0000006f656b7224 */ /* 0x000fe400078e0206 */
[-C--:B-1----:R-:W-:Y:S02]  /*21f0*/  IMAD R5, R105, R112.reuse, RZ ;  /* 0x0000007069057224 */ /* 0x082fe400078e02ff */
[----:B------:R-:W-:Y:S02]  /*2200*/  IMAD.IADD R13, R109, 0x1, R107 ;  /* 0x000000016d0d7824 */ /* 0x000fe400078e026b */
[----:B------:R-:W-:Y:S02]  /*2210*/  IMAD.MOV.U32 R12, RZ, RZ, R108 ;  /* 0x000000ffff0c7224 */ /* 0x000fe400078e006c */
[C---:B------:R-:W-:Y:S02]  /*2220*/  IMAD R111, R104.reuse, R113, R5 ;  /* 0x00000071686f7224 */ /* 0x040fe400078e0205 */
[----:B------:R-:W-:-:S04]  /*2230*/  IMAD.WIDE.U32 R6, R104, R112, R12 ;  /* 0x0000007068067225 */ /* 0x000fc800078e000c */
[----:B------:R-:W-:Y:S01]  /*2240*/  IMAD.IADD R5, R7, 0x1, R111 ;  /* 0x0000000107057824 */ /* 0x000fe200078e026f */
[----:B--2---:R-:W-:-:S04]  /*2250*/  LEA R14, P0, R6, R114, 0x1 ;  /* 0x00000072060e7211 */ /* 0x004fc800078008ff */
[----:B------:R-:W-:-:S05]  /*2260*/  LEA.HI.X R15, R6, R115, R5, 0x1, P0 ;  /* 0x00000073060f7211 */ /* 0x000fca00000f0c05 */
[----:B------:R0:W2:Y:S01]  /*2270*/  @P1 LDG.E.LTC128B.U16 R5, desc[UR38][R14.64] ;  /* 0x000000260e051981 */ /* 0x0000a2000c1e1520 */
[----:B------:R-:W-:Y:S01]  /*2280*/  LEA R10, P0, R106, UR4, 0x1 ;  /* 0x000000046a0a7c11 */ /* 0x000fe2000f8008ff */
[----:B------:R-:W-:Y:S01]  /*2290*/  IMAD.WIDE.U32 R6, R104, R112, R8 ;  /* 0x0000007068067225 */ /* 0x000fe200078e0008 */
[----:B------:R-:W-:Y:S03]  /*22a0*/  BSSY B1, `(.L_x_34) ;  /* 0x0000012000017945 */ /* 0x000fe60003800000 */
[----:B------:R-:W-:Y:S02]  /*22b0*/  IMAD.IADD R7, R111, 0x1, R7 ;  /* 0x000000016f077824 */ /* 0x000fe400078e0207 */
[----:B------:R-:W-:Y:S01]  /*22c0*/  IMAD.WIDE.U32 R20, R101, R110, R6 ;  /* 0x0000006e65147225 */ /* 0x000fe200078e0006 */
[----:B0-----:R-:W-:-:S03]  /*22d0*/  SHF.L.U64.HI R15, R112, 0x3, R113 ;  /* 0x00000003700f7819 */ /* 0x001fc60000010271 */
[----:B------:R-:W-:Y:S01]  /*22e0*/  IMAD.IADD R7, R107, 0x1, R21 ;  /* 0x000000016b077824 */ /* 0x000fe200078e0215 */
[----:B------:R-:W-:Y:S01]  /*22f0*/  LEA R6, P4, R20, R114, 0x1 ;  /* 0x0000007214067211 */ /* 0x000fe200078808ff */
[----:B------:R-:W-:-:S03]  /*2300*/  IMAD.SHL.U32 R14, R112, 0x8, RZ ;  /* 0x00000008700e7824 */ /* 0x000fc600078e00ff */
[----:B------:R-:W-:Y:S01]  /*2310*/  LEA.HI.X R7, R20, R115, R7, 0x1, P4 ;  /* 0x0000007314077211 */ /* 0x000fe200020f0c07 */
[----:B--2---:R-:W-:-:S05]  /*2320*/  HADD2.F32 R11, -RZ, R5.H0_H0 ;  /* 0x20000005ff0b7230 */ /* 0x004fca0000004100 */
[----:B------:R-:W-:-:S04]  /*2330*/  FMUL R11, R11, R90 ;  /* 0x0000005a0b0b7220 */ /* 0x000fc80000400000 */
[----:B------:R-:W-:Y:S01]  /*2340*/  FFMA R24, R24, R23, R11 ;  /* 0x0000001718187223 */ /* 0x000fe2000000000b */
[----:B------:R-:W-:Y:S02]  /*2350*/  LEA.HI.X R11, R106, UR5, R103, 0x1, P0 ;  /* 0x000000056a0b7c11 */ /* 0x000fe400080f0c67 */
[----:B------:R-:W-:Y:S02]  /*2360*/  ISETP.GT.AND P0, PT, R4, 0x1, PT ;  /* 0x000000010400780c */ /* 0x000fe40003f04270 */
[----:B------:R-:W-:Y:S02]  /*2370*/  F2FP.F16.F32.PACK_AB R24, RZ, R24 ;  /* 0x00000018ff18723e */ /* 0x000fe400000000ff */
[----:B------:R-:W-:-:S03]  /*2380*/  ISETP.GT.AND P3, PT, R3, RZ, P0 ;  /* 0x000000ff0300720c */ /* 0x000fc60000764270 */
[----:B------:R0:W-:Y:S10]  /*2390*/  @P1 STG.E.U16 desc[UR38][R10.64], R24 ;  /* 0x000000180a001986 */ /* 0x0001f4000c101526 */
[----:B------:R-:W-:Y:S05]  /*23a0*/  @!P3 BRA `(.L_x_35) ;  /* 0x000000000004b947 */ /* 0x000fea0003800000 */
[----:B------:R1:W5:Y:S02]  /*23b0*/  LDG.E.LTC128B.U16 R5, desc[UR38][R6.64+0x2] ;  /* 0x0000022606057981 */ /* 0x000364000c1e1520 */
.L_x_35:
[----:B------:R-:W-:Y:S05]  /*23c0*/  BSYNC B1 ;  /* 0x0000000000017941 */ /* 0x000fea0003800000 */
.L_x_34:
[----:B-----5:R-:W-:Y:S01]  /*23d0*/  HADD2.F32 R103, -RZ, R5.H0_H0 ;  /* 0x20000005ff677230 */ /* 0x020fe20000004100 */
[----:B------:R-:W-:Y:S01]  /*23e0*/  ISETP.GT.AND P2, PT, R3, 0x8, P2 ;  /* 0x000000080300780c */ /* 0x000fe20001744270 */
[----:B------:R-:W-:Y:S01]  /*23f0*/  IMAD.WIDE.U32 R20, R104, R112, R14 ;  /* 0x0000007068147225 */ /* 0x000fe200078e000e */
[----:B0-----:R-:W-:-:S03]  /*2400*/  PRMT R24, R5, 0x7610, R24 ;  /* 0x0000761005187816 */ /* 0x001fc60000000018 */
[----:B------:R-:W-:Y:S01]  /*2410*/  FMUL R12, R103, R90 ;  /* 0x0000005a670c7220 */ /* 0x000fe20000400000 */
[----:B------:R-:W-:Y:S01]  /*2420*/  IMAD.IADD R111, R111, 0x1, R21 ;  /* 0x000000016f6f7824 */ /* 0x000fe200078e0215 */
[----:B------:R-:W-:Y:S02]  /*2430*/  IADD3 R108, P1, R108, R20, RZ ;  /* 0x000000146c6c7210 */ /* 0x000fe40007f3e0ff */
[----:B------:R-:W-:-:S03]  /*2440*/  FFMA R12, R25, R23, R12 ;  /* 0x00000017190c7223 */ /* 0x000fc6000000000c */
[----:B------:R-:W-:Y:S01]  /*2450*/  IMAD.X R13, R111, 0x1, R13, P1 ;  /* 0x000000016f0d7824 */ /* 0x000fe200008e060d */
[C---:B------:R-:W-:Y:S02]  /*2460*/  LEA R14, P1, R108.reuse, R114, 0x1 ;  /* 0x000000726c0e7211 */ /* 0x040fe400078208ff */
[----:B------:R-:W-:Y:S02]  /*2470*/  F2FP.F16.F32.PACK_AB R12, RZ, R12 ;  /* 0x0000000cff0c723e */ /* 0x000fe400000000ff */
[----:B------:R-:W-:Y:S02]  /*2480*/  LEA.HI.X R15, R108, R115, R13, 0x1, P1 ;  /* 0x000000736c0f7211 */ /* 0x000fe400008f0c0d */
[----:B------:R-:W-:-:S05]  /*2490*/  PRMT R21, R12, 0x7610, R21 ;  /* 0x000076100c157816 */ /* 0x000fca0000000015 */
[----:B------:R0:W-:Y:S04]  /*24a0*/  @P3 STG.E.U16 desc[UR38][R10.64+0x2], R21 ;  /* 0x000002150a003986 */ /* 0x0001e8000c101526 */
[----:B------:R-:W2:Y:S01]  /*24b0*/  @P2 LDG.E.LTC128B.U16 R24, desc[UR38][R14.64] ;  /* 0x000000260e182981 */ /* 0x000ea2000c1e1520 */
[----:B------:R-:W-:Y:S01]  /*24c0*/  IADD3 R20, P1, R8, R20, RZ ;  /* 0x0000001408147210 */ /* 0x000fe20007f3e0ff */
[----:B------:R-:W-:Y:S01]  /*24d0*/  BSSY B1, `(.L_x_36) ;  /* 0x0000011000017945 */ /* 0x000fe20003800000 */
[----:B------:R-:W-:Y:S02]  /*24e0*/  SHF.L.U64.HI R13, R91, 0x1, R92 ;  /* 0x000000015b0d7819 */ /* 0x000fe4000001025c */
[----:B------:R-:W-:Y:S01]  /*24f0*/  ISETP.GT.AND P0, PT, R3, 0x8, P0 ;  /* 0x000000080300780c */ /* 0x000fe20000704270 */
[----:B0-----:R-:W-:Y:S01]  /*2500*/  IMAD.X R21, R9, 0x1, R111, P1 ;  /* 0x0000000109157824 */ /* 0x001fe200008e066f */
[----:B------:R-:W-:Y:S01]  /*2510*/  LEA R12, P1, R91, R10, 0x1 ;  /* 0x0000000a5b0c7211 */ /* 0x000fe200078208ff */
[----:B------:R-:W-:-:S04]  /*2520*/  IMAD.WIDE.U32 R20, R101, R110, R20 ;  /* 0x0000006e65147225 */ /* 0x000fc800078e0014 */
[----:B------:R-:W-:Y:S01]  /*2530*/  IMAD.X R13, R13, 0x1, R11, P1 ;  /* 0x000000010d0d7824 */ /* 0x000fe200008e060b */
[----:B------:R-:W-:Y:S01]  /*2540*/  LEA R8, P3, R20, R114, 0x1 ;  /* 0x0000007214087211 */ /* 0x000fe200078608ff */
[----:B------:R-:W-:-:S05]  /*2550*/  IMAD.IADD R9, R107, 0x1, R21 ;  /* 0x000000016b097824 */ /* 0x000fca00078e0215 */
[----:B------:R-:W-:Y:S01]  /*2560*/  LEA.HI.X R9, R20, R115, R9, 0x1, P3 ;  /* 0x0000007314097211 */ /* 0x000fe200018f0c09 */
[----:B--2---:R-:W-:-:S05]  /*2570*/  HADD2.F32 R5, -RZ, R24.H0_H0 ;  /* 0x20000018ff057230 */ /* 0x004fca0000004100 */
[----:B------:R-:W-:-:S04]  /*2580*/  FMUL R5, R5, R90 ;  /* 0x0000005a05057220 */ /* 0x000fc80000400000 */
[----:B------:R-:W-:-:S05]  /*2590*/  FFMA R5, R26, R23, R5 ;  /* 0x000000171a057223 */ /* 0x000fca0000000005 */
[----:B------:R-:W-:-:S05]  /*25a0*/  F2FP.F16.F32.PACK_AB R5, RZ, R5 ;  /* 0x00000005ff05723e */ /* 0x000fca00000000ff */
[----:B------:R0:W-:Y:S01]  /*25b0*/  @P2 STG.E.U16 desc[UR38][R12.64], R5 ;  /* 0x000000050c002986 */ /* 0x0001e2000c101526 */
[----:B------:R-:W-:Y:S05]  /*25c0*/  @!P0 BRA `(.L_x_37) ;  /* 0x0000000000048947 */ /* 0x000fea0003800000 */
[----:B------:R2:W5:Y:S02]  /*25d0*/  LDG.E.LTC128B.U16 R24, desc[UR38][R8.64+0x2] ;  /* 0x0000022608187981 */ /* 0x000564000c1e1520 */
.L_x_37:
[----:B------:R-:W-:Y:S05]  /*25e0*/  BSYNC B1 ;  /* 0x0000000000017941 */ /* 0x000fea0003800000 */
.L_x_36:
[----:B0----5:R-:W-:Y:S01]  /*25f0*/  HADD2.F32 R5, -RZ, R24.H0_H0 ;  /* 0x20000018ff057230 */ /* 0x021fe20000004100 */
[----:B------:R-:W-:Y:S01]  /*2600*/  ISETP.GT.AND P1, PT, R4, 0x8, PT ;  /* 0x000000080400780c */ /* 0x000fe20003f24270 */
[----:B------:R-:W-:Y:S03]  /*2610*/  BSSY B1, `(.L_x_38) ;  /* 0x0000008000017945 */ /* 0x000fe60003800000 */
[----:B------:R-:W-:Y:S01]  /*2620*/  FMUL R14, R5, R90 ;  /* 0x0000005a050e7220 */ /* 0x000fe20000400000 */
[----:B------:R-:W-:-:S03]  /*2630*/  ISETP.GT.AND P2, PT, R3, RZ, P1 ;  /* 0x000000ff0300720c */ /* 0x000fc60000f44270 */
[----:B------:R-:W-:-:S05]  /*2640*/  FFMA R14, R27, R23, R14 ;  /* 0x000000171b0e7223 */ /* 0x000fca000000000e */
[----:B------:R-:W-:-:S05]  /*2650*/  F2FP.F16.F32.PACK_AB R14, RZ, R14 ;  /* 0x0000000eff0e723e */ /* 0x000fca00000000ff */
[----:B------:R0:W-:Y:S01]  /*2660*/  @P0 STG.E.U16 desc[UR38][R12.64+0x2], R14 ;  /* 0x0000020e0c000986 */ /* 0x0001e2000c101526 */
[----:B------:R-:W-:Y:S05]  /*2670*/  @!P2 BRA `(.L_x_39) ;  /* 0x000000000004a947 */ /* 0x000fea0003800000 */
[----:B------:R3:W5:Y:S02]  /*2680*/  LDG.E.LTC128B.U16 R24, desc[UR38][R6.64+0x10] ;  /* 0x0000102606187981 */ /* 0x000764000c1e1520 */
.L_x_39:
[----:B------:R-:W-:Y:S05]  /*2690*/  BSYNC B1 ;  /* 0x0000000000017941 */ /* 0x000fea0003800000 */
.L_x_38:
[----:B-----5:R-:W-:Y:S01]  /*26a0*/  HADD2.F32 R5, -RZ, R24.H0_H0 ;  /* 0x20000018ff057230 */ /* 0x020fe20000004100 */
        /* <DEDUP_REMOVED lines=9> */
.L_x_41:
[----:B------:R-:W-:Y:S05]  /*2740*/  BSYNC B1 ;  /* 0x0000000000017941 */ /* 0x000fea0003800000 */
.L_x_40:
[----:B----45:R-:W-:Y:S01]  /*2750*/  HADD2.F32 R5, -RZ, R24.H0_H0 ;  /* 0x20000018ff057230 */ /* 0x030fe20000004100 */
[----:B------:R-:W-:Y:S01]  /*2760*/  ISETP.GT.AND P1, PT, R3, 0x8, P1 ;  /* 0x000000080300780c */ /* 0x000fe20000f24270 */
[----:B------:R-:W-:Y:S03]  /*2770*/  BSSY B1, `(.L_x_42) ;  /* 0x0000007000017945 */ /* 0x000fe60003800000 */
[----:B0-----:R-:W-:-:S04]  /*2780*/  FMUL R14, R5, R90 ;  /* 0x0000005a050e7220 */ /* 0x001fc80000400000 */
[----:B------:R-:W-:-:S05]  /*2790*/  FFMA R14, R29, R23, R14 ;  /* 0x000000171d0e7223 */ /* 0x000fca000000000e */
[----:B------:R-:W-:-:S05]  /*27a0*/  F2FP.F16.F32.PACK_AB R14, RZ, R14 ;  /* 0x0000000eff0e723e */ /* 0x000fca00000000ff */
[----:B------:R0:W-:Y:S01]  /*27b0*/  @P3 STG.E.U16 desc[UR38][R10.64+0x12], R14 ;  /* 0x0000120e0a003986 */ /* 0x0001e2000c101526 */
[----:B------:R-:W-:Y:S05]  /*27c0*/  @!P1 BRA `(.L_x_43) ;  /* 0x0000000000049947 */ /* 0x000fea0003800000 */
[----:B------:R4:W5:Y:S02]  /*27d0*/  LDG.E.LTC128B.U16 R24, desc[UR38][R8.64+0x10] ;  /* 0x0000102608187981 */ /* 0x000964000c1e1520 */
.L_x_43:
[----:B------:R-:W-:Y:S05]  /*27e0*/  BSYNC B1 ;  /* 0x0000000000017941 */ /* 0x000fea0003800000 */
.L_x_42:
[----:B-----5:R-:W-:Y:S01]  /*27f0*/  HADD2.F32 R5, -RZ, R24.H0_H0 ;  /* 0x20000018ff057230 */ /* 0x020fe20000004100 */
[----:B------:R-:W-:Y:S01]  /*2800*/  ISETP.GT.AND P0, PT, R3, 0x8, P0 ;  /* 0x000000080300780c */ /* 0x000fe20000704270 */
[----:B------:R-:W-:Y:S03]  /*2810*/  BSSY B1, `(.L_x_44) ;  /* 0x0000007000017945 */ /* 0x000fe60003800000 */
[----:B------:R-:W-:-:S04]  /*2820*/  FMUL R5, R5, R90 ;  /* 0x0000005a05057220 */ /* 0x000fc80000400000 */
[----:B------:R-:W-:-:S05]  /*2830*/  FFMA R5, R30, R23, R5 ;  /* 0x000000171e057223 */ /* 0x000fca0000000005 */
[----:B------:R-:W-:-:S05]  /*2840*/  F2FP.F16.F32.PACK_AB R5, RZ, R5 ;  /* 0x00000005ff05723e */ /* 0x000fca00000000ff */
[----:B------:R0:W-:Y:S01]  /*2850*/  @P1 STG.E.U16 desc[UR38][R12.64+0x10], R5 ;  /* 0x000010050c001986 */ /* 0x0001e2000c101526 */
[----:B------:R-:W-:Y:S05]  /*2860*/  @!P0 BRA `(.L_x_45) ;  /* 0x0000000000048947 */ /* 0x000fea0003800000 */
[----:B------:R0:W5:Y:S02]  /*2870*/  LDG.E.LTC128B.U16 R24, desc[UR38][R8.64+0x12] ;  /* 0x0000122608187981 */ /* 0x000164000c1e1520 */
.L_x_45:
[----:B------:R-:W-:Y:S05]  /*2880*/  BSYNC B1 ;  /* 0x0000000000017941 */ /* 0x000fea0003800000 */
.L_x_44:
        /* <DEDUP_REMOVED lines=10> */
.L_x_47:
[----:B------:R-:W-:Y:S05]  /*2930*/  BSYNC B1 ;  /* 0x0000000000017941 */ /* 0x000fea0003800000 */
.L_x_46:
        /* <DEDUP_REMOVED lines=10> */
.L_x_49:
[----:B------:R-:W-:Y:S05]  /*29e0*/  BSYNC B1 ;  /* 0x0000000000017941 */ /* 0x000fea0003800000 */
.L_x_48:
[----:B0----5:R-:W-:Y:S01]  /*29f0*/  HADD2.F32 R5, -RZ, R24.H0_H0 ;  /* 0x20000018ff057230 */ /* 0x021fe20000004100 */
        /* <DEDUP_REMOVED lines=8> */
.L_x_51:
[----:B------:R-:W-:Y:S05]  /*2a80*/  BSYNC B1 ;  /* 0x0000000000017941 */ /* 0x000fea0003800000 */
.L_x_50:
        /* <DEDUP_REMOVED lines=9> */
.L_x_53:
[----:B------:R-:W-:Y:S05]  /*2b20*/  BSYNC B1 ;  /* 0x0000000000017941 */ /* 0x000fea0003800000 */
.L_x_52:
        /* <DEDUP_REMOVED lines=10> */
.L_x_55:
[----:B------:R-:W-:Y:S05]  /*2bd0*/  BSYNC B1 ;  /* 0x0000000000017941 */ /* 0x000fea0003800000 */
.L_x_54:
        /* <DEDUP_REMOVED lines=10> */
.L_x_57:
[----:B------:R-:W-:Y:S05]  /*2c80*/  BSYNC B1 ;  /* 0x0000000000017941 */ /* 0x000fea0003800000 */
.L_x_56:
        /* <DEDUP_REMOVED lines=9> */
.L_x_59:
[----:B------:R-:W-:Y:S05]  /*2d20*/  BSYNC B1 ;  /* 0x0000000000017941 */ /* 0x000fea0003800000 */
.L_x_58:
        /* <DEDUP_REMOVED lines=9> */
.L_x_61:
[----:B------:R-:W-:Y:S05]  /*2dc0*/  BSYNC B1 ;  /* 0x0000000000017941 */ /* 0x000fea0003800000 */
.L_x_60:
        /* <DEDUP_REMOVED lines=10> */
.L_x_63:
[----:B------:R-:W-:Y:S05]  /*2e70*/  BSYNC B1 ;  /* 0x0000000000017941 */ /* 0x000fea0003800000 */
.L_x_62:
        /* <DEDUP_REMOVED lines=10> */
.L_x_65:
[----:B------:R-:W-:Y:S05]  /*2f20*/  BSYNC B1 ;  /* 0x0000000000017941 */ /* 0x000fea0003800000 */
.L_x_64:
        /* <DEDUP_REMOVED lines=9> */
.L_x_67:
[----:B------:R-:W-:Y:S05]  /*2fc0*/  BSYNC B1 ;  /* 0x0000000000017941 */ /* 0x000fea0003800000 */
.L_x_66:
        /* <DEDUP_REMOVED lines=9> */
.L_x_69:
[----:B------:R-:W-:Y:S05]  /*3060*/  BSYNC B1 ;  /* 0x0000000000017941 */ /* 0x000fea0003800000 */
.L_x_68:
        /* <DEDUP_REMOVED lines=10> */
.L_x_71:
[----:B------:R-:W-:Y:S05]  /*3110*/  BSYNC B1 ;  /* 0x0000000000017941 */ /* 0x000fea0003800000 */
.L_x_70:
        /* <DEDUP_REMOVED lines=10> */
.L_x_73:
[----:B------:R-:W-:Y:S05]  /*31c0*/  BSYNC B1 ;  /* 0x0000000000017941 */ /* 0x000fea0003800000 */
.L_x_72:
        /* <DEDUP_REMOVED lines=9> */
.L_x_75:
[----:B------:R-:W-:Y:S05]  /*3260*/  BSYNC B1 ;  /* 0x0000000000017941 */ /* 0x000fea0003800000 */
.L_x_74:
        /* <DEDUP_REMOVED lines=9> */
.L_x_77:
[----:B------:R-:W-:Y:S05]  /*3300*/  BSYNC B1 ;  /* 0x0000000000017941 */ /* 0x000fea0003800000 */
.L_x_76:
        /* <DEDUP_REMOVED lines=10> */
.L_x_79:
[----:B------:R-:W-:Y:S05]  /*33b0*/  BSYNC B1 ;  /* 0x0000000000017941 */ /* 0x000fea0003800000 */
.L_x_78:
        /* <DEDUP_REMOVED lines=10> */
.L_x_81:
[----:B------:R-:W-:Y:S05]  /*3460*/  BSYNC B1 ;  /* 0x0000000000017941 */ /* 0x000fea0003800000 */
.L_x_80:
        /* <DEDUP_REMOVED lines=9> */
.L_x_83:
[----:B------:R-:W-:Y:S05]  /*3500*/  BSYNC B1 ;  /* 0x0000000000017941 */ /* 0x000fea0003800000 */
.L_x_82:
        /* <DEDUP_REMOVED lines=9> */
.L_x_85:
[----:B------:R-:W-:Y:S05]  /*35a0*/  BSYNC B1 ;  /* 0x0000000000017941 */ /* 0x000fea0003800000 */
.L_x_84:
        /* <DEDUP_REMOVED lines=10> */
.L_x_87:
[----:B------:R-:W-:Y:S05]  /*3650*/  BSYNC B1 ;  /* 0x0000000000017941 */ /* 0x000fea0003800000 */
.L_x_86:
        /* <DEDUP_REMOVED lines=10> */
.L_x_89:
[----:B------:R-:W-:Y:S05]  /*3700*/  BSYNC B1 ;  /* 0x0000000000017941 */ /* 0x000fea0003800000 */
.L_x_88:
        /* <DEDUP_REMOVED lines=9> */
.L_x_91:
[----:B------:R-:W-:Y:S05]  /*37a0*/  BSYNC B1 ;  /* 0x0000000000017941 */ /* 0x000fea0003800000 */
.L_x_90:
        /* <DEDUP_REMOVED lines=9> */
.L_x_93:
[----:B------:R-:W-:Y:S05]  /*3840*/  BSYNC B1 ;  /* 0x0000000000017941 */ /* 0x000fea0003800000 */
.L_x_92:
        /* <DEDUP_REMOVED lines=10> */
.L_x_95:
[----:B------:R-:W-:Y:S05]  /*38f0*/  BSYNC B1 ;  /* 0x0000000000017941 */ /* 0x000fea0003800000 */
.L_x_94:
        /* <DEDUP_REMOVED lines=10> */
.L_x_97:
[----:B------:R-:W-:Y:S05]  /*39a0*/  BSYNC B1 ;  /* 0x0000000000017941 */ /* 0x000fea0003800000 */
.L_x_96:
        /* <DEDUP_REMOVED lines=9> */
.L_x_99:
[----:B------:R-:W-:Y:S05]  /*3a40*/  BSYNC B1 ;  /* 0x0000000000017941 */ /* 0x000fea0003800000 */
.L_x_98:
        /* <DEDUP_REMOVED lines=9> */
.L_x_101:
[----:B------:R-:W-:Y:S05]  /*3ae0*/  BSYNC B1 ;  /* 0x0000000000017941 */ /* 0x000fea0003800000 */
.L_x_100:
        /* <DEDUP_REMOVED lines=10> */
.L_x_103:
[----:B------:R-:W-:Y:S05]  /*3b90*/  BSYNC B1 ;  /* 0x0000000000017941 */ /* 0x000fea0003800000 */
.L_x_102:
        /* <DEDUP_REMOVED lines=10> */
.L_x_105:
[----:B------:R-:W-:Y:S05]  /*3c40*/  BSYNC B1 ;  /* 0x0000000000017941 */ /* 0x000fea0003800000 */
.L_x_104:
        /* <DEDUP_REMOVED lines=9> */
.L_x_107:
[----:B------:R-:W-:Y:S05]  /*3ce0*/  BSYNC B1 ;  /* 0x0000000000017941 */ /* 0x000fea0003800000 */
.L_x_106:
        /* <DEDUP_REMOVED lines=9> */
.L_x_109:
[----:B------:R-:W-:Y:S05]  /*3d80*/  BSYNC B1 ;  /* 0x0000000000017941 */ /* 0x000fea0003800000 */
.L_x_108:
        /* <DEDUP_REMOVED lines=10> */
.L_x_111:
[----:B------:R-:W-:Y:S05]  /*3e30*/  BSYNC B1 ;  /* 0x0000000000017941 */ /* 0x000fea0003800000 */
.L_x_110:
        /* <DEDUP_REMOVED lines=10> */
.L_x_113:
[----:B------:R-:W-:Y:S05]  /*3ee0*/  BSYNC B1 ;  /* 0x0000000000017941 */ /* 0x000fea0003800000 */
.L_x_112:
        /* <DEDUP_REMOVED lines=9> */
.L_x_115:
[----:B------:R-:W-:Y:S05]  /*3f80*/  BSYNC B1 ;  /* 0x0000000000017941 */ /* 0x000fea0003800000 */
.L_x_114:
        /* <DEDUP_REMOVED lines=9> */
.L_x_117:
[----:B------:R-:W-:Y:S05]  /*4020*/  BSYNC B1 ;  /* 0x0000000000017941 */ /* 0x000fea0003800000 */
.L_x_116:
        /* <DEDUP_REMOVED lines=10> */
.L_x_119:
[----:B------:R-:W-:Y:S05]  /*40d0*/  BSYNC B1 ;  /* 0x0000000000017941 */ /* 0x000fea0003800000 */
.L_x_118:
        /* <DEDUP_REMOVED lines=10> */
.L_x_121:
[----:B------:R-:W-:Y:S05]  /*4180*/  BSYNC B1 ;  /* 0x0000000000017941 */ /* 0x000fea0003800000 */
.L_x_120:
        /* <DEDUP_REMOVED lines=9> */
.L_x_123:
[----:B------:R-:W-:Y:S05]  /*4220*/  BSYNC B1 ;  /* 0x0000000000017941 */ /* 0x000fea0003800000 */
.L_x_122:
        /* <DEDUP_REMOVED lines=9> */
.L_x_125:
[----:B------:R-:W-:Y:S05]  /*42c0*/  BSYNC B1 ;  /* 0x0000000000017941 */ /* 0x000fea0003800000 */
.L_x_124:
        /* <DEDUP_REMOVED lines=10> */
.L_x_127:
[----:B------:R-:W-:Y:S05]  /*4370*/  BSYNC B1 ;  /* 0x0000000000017941 */ /* 0x000fea0003800000 */
.L_x_126:
        /* <DEDUP_REMOVED lines=10> */
.L_x_129:
[----:B------:R-:W-:Y:S05]  /*4420*/  BSYNC B1 ;  /* 0x0000000000017941 */ /* 0x000fea0003800000 */
.L_x_128:
        /* <DEDUP_REMOVED lines=9> */
.L_x_131:
[----:B------:R-:W-:Y:S05]  /*44c0*/  BSYNC B1 ;  /* 0x0000000000017941 */ /* 0x000fea0003800000 */
.L_x_130:
        /* <DEDUP_REMOVED lines=9> */
.L_x_133:
[----:B------:R-:W-:Y:S05]  /*4560*/  BSYNC B1 ;  /* 0x0000000000017941 */ /* 0x000fea0003800000 */
.L_x_132:
        /* <DEDUP_REMOVED lines=10> */
.L_x_135:
[----:B------:R-:W-:Y:S05]  /*4610*/  BSYNC B1 ;  /* 0x0000000000017941 */ /* 0x000fea0003800000 */
.L_x_134:
        /* <DEDUP_REMOVED lines=10> */
.L_x_137:
[----:B------:R-:W-:Y:S05]  /*46c0*/  BSYNC B1 ;  /* 0x0000000000017941 */ /* 0x000fea0003800000 */
.L_x_136:
        /* <DEDUP_REMOVED lines=9> */
.L_x_139:
[----:B------:R-:W-:Y:S05]  /*4760*/  BSYNC B1 ;  /* 0x0000000000017941 */ /* 0x000fea0003800000 */
.L_x_138:
        /* <DEDUP_REMOVED lines=9> */
.L_x_141:
[----:B------:R-:W-:Y:S05]  /*4800*/  BSYNC B1 ;  /* 0x0000000000017941 */ /* 0x000fea0003800000 */
.L_x_140:
        /* <DEDUP_REMOVED lines=10> */
.L_x_143:
[----:B------:R-:W-:Y:S05]  /*48b0*/  BSYNC B1 ;  /* 0x0000000000017941 */ /* 0x000fea0003800000 */
.L_x_142:
        /* <DEDUP_REMOVED lines=10> */
.L_x_145:
[----:B------:R-:W-:Y:S05]  /*4960*/  BSYNC B1 ;  /* 0x0000000000017941 */ /* 0x000fea0003800000 */
.L_x_144:
        /* <DEDUP_REMOVED lines=9> */
.L_x_147:
[----:B------:R-:W-:Y:S05]  /*4a00*/  BSYNC B1 ;  /* 0x0000000000017941 */ /* 0x000fea0003800000 */
.L_x_146:
        /* <DEDUP_REMOVED lines=9> */
.L_x_149:
[----:B------:R-:W-:Y:S05]  /*4aa0*/  BSYNC B1 ;  /* 0x0000000000017941 */ /* 0x000fea0003800000 */
.L_x_148:
        /* <DEDUP_REMOVED lines=10> */
.L_x_151:
[----:B------:R-:W-:Y:S05]  /*4b50*/  BSYNC B1 ;  /* 0x0000000000017941 */ /* 0x000fea0003800000 */
.L_x_150:
[----:B-----5:R-:W-:Y:S01]  /*4b60*/  HADD2.F32 R5, -RZ, R24.H0_H0 ;  /* 0x20000018ff057230 */ /* 0x020fe20000004100 */
[----:B------:R-:W-:Y:S01]  /*4b70*/  ISETP.GT.AND P0, PT, R4, 0x79, PT ;  /* 0x000000790400780c */ /* 0x000fe20003f04270 */
[----:B------:R-:W-:Y:S01]  /*4b80*/  @P2 IMAD.MOV.U32 R4, RZ, RZ, R10 ;  /* 0x000000ffff042224 */ /* 0x000fe200078e000a */
[----:B------:R-:W-:Y:S02]  /*4b90*/  BSSY B1, `(.L_x_152) ;  /* 0x000000a000017945 */ /* 0x000fe40003800000 */
[----:B------:R-:W-:Y:S01]  /*4ba0*/  FMUL R5, R5, R90 ;  /* 0x0000005a05057220 */ /* 0x000fe20000400000 */
[----:B------:R-:W-:-:S03]  /*4bb0*/  ISETP.GT.AND P3, PT, R3, RZ, P0 ;  /* 0x000000ff0300720c */ /* 0x000fc60000764270 */
[----:B------:R-:W-:-:S05]  /*4bc0*/  FFMA R5, R84, R23, R5 ;  /* 0x0000001754057223 */ /* 0x000fca0000000005 */
[----:B------:R-:W-:-:S04]  /*4bd0*/  F2FP.F16.F32.PACK_AB R5, RZ, R5 ;  /* 0x00000005ff05723e */ /* 0x000fc800000000ff */
[----:B0-----:R-:W-:Y:S01]  /*4be0*/  PRMT R14, R5, 0x7610, R14 ;  /* 0x00007610050e7816 */ /* 0x001fe2000000000e */
[----:B------:R-:W-:-:S05]  /*4bf0*/  @P2 IMAD.MOV.U32 R5, RZ, RZ, R11 ;  /* 0x000000ffff052224 */ /* 0x000fca00078e000b */
[----:B------:R0:W-:Y:S01]  /*4c00*/  @P2 STG.E.U16 desc[UR38][R4.64+0xf0], R14 ;  /* 0x0000f00e04002986 */ /* 0x0001e2000c101526 */
[----:B------:R-:W-:Y:S05]  /*4c10*/  @!P3 BRA `(.L_x_153) ;  /* 0x000000000004b947 */ /* 0x000fea0003800000 */
[----:B------:R0:W5:Y:S02]  /*4c20*/  LDG.E.LTC128B.U16 R24, desc[UR38][R6.64+0xf2] ;  /* 0x0000f22606187981 */ /* 0x000164000c1e1520 */
.L_x_153:
[----:B------:R-:W-:Y:S05]  /*4c30*/  BSYNC B1 ;  /* 0x0000000000017941 */ /* 0x000fea0003800000 */
.L_x_152:
        /* <DEDUP_REMOVED lines=9> */
.L_x_155:
[----:B------:R-:W-:Y:S05]  /*4cd0*/  BSYNC B1 ;  /* 0x0000000000017941 */ /* 0x000fea0003800000 */
.L_x_154:
[----:B-----5:R-:W-:Y:S01]  /*4ce0*/  HADD2.F32 R5, -RZ, R24.H0_H0 ;  /* 0x20000018ff057230 */ /* 0x020fe20000004100 */
[----:B------:R-:W-:Y:S01]  /*4cf0*/  ISETP.GT.AND P0, PT, R3, 0x8, P0 ;  /* 0x000000080300780c */ /* 0x000fe20000704270 */
[----:B0-----:R-:W-:Y:S01]  /*4d00*/  @P1 IMAD.MOV.U32 R4, RZ, RZ, R12 ;  /* 0x000000ffff041224 */ /* 0x001fe200078e000c */
[----:B------:R-:W-:Y:S02]  /*4d10*/  BSSY B1, `(.L_x_156) ;  /* 0x0000009000017945 */ /* 0x000fe40003800000 */
[----:B------:R-:W-:-:S04]  /*4d20*/  FMUL R5, R5, R90 ;  /* 0x0000005a05057220 */ /* 0x000fc80000400000 */
[----:B------:R-:W-:-:S05]  /*4d30*/  FFMA R5, R86, R23, R5 ;  /* 0x0000001756057223 */ /* 0x000fca0000000005 */
[----:B------:R-:W-:-:S04]  /*4d40*/  F2FP.F16.F32.PACK_AB R5, RZ, R5 ;  /* 0x00000005ff05723e */ /* 0x000fc800000000ff */
[----:B-1-3--:R-:W-:Y:S01]  /*4d50*/  PRMT R6, R5, 0x7610, R6 ;  /* 0x0000761005067816 */ /* 0x00afe20000000006 */
[----:B------:R-:W-:-:S05]  /*4d60*/  @P1 IMAD.MOV.U32 R5, RZ, RZ, R13 ;  /* 0x000000ffff051224 */ /* 0x000fca00078e000d */
[----:B------:R0:W-:Y:S01]  /*4d70*/  @P1 STG.E.U16 desc[UR38][R4.64+0xf0], R6 ;  /* 0x0000f00604001986 */ /* 0x0001e2000c101526 */
[----:B------:R-:W-:Y:S05]  /*4d80*/  @!P0 BRA `(.L_x_157) ;  /* 0x0000000000048947 */ /* 0x000fea0003800000 */
[----:B------:R1:W5:Y:S02]  /*4d90*/  LDG.E.LTC128B.U16 R24, desc[UR38][R8.64+0xf2] ;  /* 0x0000f22608187981 */ /* 0x000364000c1e1520 */
.L_x_157:
[----:B------:R-:W-:Y:S05]  /*4da0*/  BSYNC B1 ;  /* 0x0000000000017941 */ /* 0x000fea0003800000 */
.L_x_156:
[----:B------:R-:W-:Y:S05]  /*4db0*/  @!P0 BRA `(.L_x_158) ;  /* 0x0000001000e88947 */ /* 0x000fea0003800000 */
[----:B-----5:R-:W-:-:S05]  /*4dc0*/  HADD2.F32 R3, -RZ, R24.H0_H0 ;  /* 0x20000018ff037230 */ /* 0x020fca0000004100 */
[----:B0-----:R-:W-:-:S04]  /*4dd0*/  FMUL R4, R3, R90 ;  /* 0x0000005a03047220 */ /* 0x001fc80000400000 */
[----:B------:R-:W-:-:S05]  /*4de0*/  FFMA R4, R87, R23, R4 ;  /* 0x0000001757047223 */ /* 0x000fca0000000004 */
[----:B------:R-:W-:-:S05]  /*4df0*/  F2FP.F16.F32.PACK_AB R4, RZ, R4 ;  /* 0x00000004ff04723e */ /* 0x000fca00000000ff */
[----:B------:R3:W-:Y:S01]  /*4e00*/  STG.E.U16 desc[UR38][R12.64+0xf2], R4 ;  /* 0x0000f2040c007986 */ /* 0x0007e2000c101526 */
[----:B------:R-:W-:Y:S05]  /*4e10*/  BRA `(.L_x_158) ;  /* 0x0000001000d07947 */ /* 0x000fea0003800000 */
.L_x_33:
[----:B------:R-:W-:Y:S01]  /*4e20*/  ISETP.GT.AND P3, PT, R4, 0x1, PT ;  /* 0x000000010400780c */ /* 0x000fe20003f64270 */
[----:B------:R-:W-:Y:S01]  /*4e30*/  ULDC.64 UR4, c[0x0][0x5c0] ;  /* 0x0001700000047ab9 */ /* 0x000fe20000000a00 */
[-C--:B------:R-:W-:Y:S01]  /*4e40*/  FMUL R24, R24, R23.reuse ;  /* 0x0000001718187220 */ /* 0x080fe20000400000 */
[----:B------:R-:W-:Y:S01]  /*4e50*/  LEA R6, P4, R106, UR4, 0x1 ;  /* 0x000000046a067c11 */ /* 0x000fe2000f8808ff */
[-C--:B------:R-:W-:Y:S01]  /*4e60*/  FMUL R25, R25, R23.reuse ;  /* 0x0000001719197220 */ /* 0x080fe20000400000 */
[----:B------:R-:W-:Y:S01]  /*4e70*/  ISETP.GT.AND P0, PT, R3, RZ, P3 ;  /* 0x000000ff0300720c */ /* 0x000fe20001f04270 */
[-C--:B------:R-:W-:Y:S01]  /*4e80*/  FMUL R26, R26, R23.reuse ;  /* 0x000000171a1a7220 */ /* 0x080fe20000400000 */
[----:B------:R-:W-:Y:S01]  /*4e90*/  F2FP.F16.F32.PACK_AB R24, RZ, R24 ;  /* 0x00000018ff18723e */ /* 0x000fe200000000ff */
[-C--:B------:R-:W-:Y:S01]  /*4ea0*/  FMUL R27, R27, R23.reuse ;  /* 0x000000171b1b7220 */ /* 0x080fe20000400000 */
[----:B------:R-:W-:Y:S01]  /*4eb0*/  LEA.HI.X R7, R106, UR5, R103, 0x1, P4 ;  /* 0x000000056a077c11 */ /* 0x000fe2000a0f0c67 */
[----:B------:R-:W-:Y:S01]  /*4ec0*/  FMUL R28, R28, R23 ;  /* 0x000000171c1c7220 */ /* 0x000fe20000400000 */
[----:B------:R-:W-:Y:S01]  /*4ed0*/  F2FP.F16.F32.PACK_AB R25, RZ, R25 ;  /* 0x00000019ff19723e */ /* 0x000fe200000000ff */
[-C--:B------:R-:W-:Y:S01]  /*4ee0*/  FMUL R29, R29, R23.reuse ;  /* 0x000000171d1d7220 */ /* 0x080fe20000400000 */
[----:B------:R-:W-:Y:S01]  /*4ef0*/  ISETP.GT.AND P2, PT, R3, 0x8, P2 ;  /* 0x000000080300780c */ /* 0x000fe20001744270 */
[----:B------:R-:W-:Y:S01]  /*4f00*/  @P1 STG.E.U16 desc[UR38][R6.64], R24 ;  /* 0x0000001806001986 */ /* 0x000fe2000c101526 */
[----:B------:R-:W-:Y:S01]  /*4f10*/  ISETP.GT.AND P1, PT, R4, 0x8, PT ;  /* 0x000000080400780c */ /* 0x000fe20003f24270 */
[-C--:B------:R-:W-:Y:S01]  /*4f20*/  FMUL R30, R30, R23.reuse ;  /* 0x000000171e1e7220 */ /* 0x080fe20000400000 */
[C---:B------:R-:W-:Y:S01]  /*4f30*/  SHF.L.U64.HI R5, R91.reuse, 0x1, R92 ;  /* 0x000000015b057819 */ /* 0x040fe2000001025c */
[----:B------:R-:W-:Y:S01]  /*4f40*/  @P0 STG.E.U16 desc[UR38][R6.64+0x2], R25 ;  /* 0x0000021906000986 */ /* 0x000fe2000c101526 */
[----:B------:R-:W-:Y:S01]  /*4f50*/  LEA R8, P5, R91, R6, 0x1 ;  /* 0x000000065b087211 */ /* 0x000fe200078a08ff */
[-C--:B------:R-:W-:Y:S01]  /*4f60*/  FMUL R31, R31, R23.reuse ;  /* 0x000000171f1f7220 */ /* 0x080fe20000400000 */
[----:B------:R-:W-:Y:S01]  /*4f70*/  ISETP.GT.AND P3, PT, R3, 0x8, P3 ;  /* 0x000000080300780c */ /* 0x000fe20001f64270 */
[-C--:B------:R-:W-:Y:S01]  /*4f80*/  FMUL R32, R32, R23.reuse ;  /* 0x0000001720207220 */ /* 0x080fe20000400000 */
[----:B------:R-:W-:Y:S01]  /*4f90*/  ISETP.GT.AND P0, PT, R4, 0x9, PT ;  /* 0x000000090400780c */ /* 0x000fe20003f04270 */
[----:B------:R-:W-:Y:S01]  /*4fa0*/  IMAD.X R9, R5, 0x1, R7, P5 ;  /* 0x0000000105097824 */ /* 0x000fe200028e0607 */
[----:B------:R-:W-:Y:S01]  /*4fb0*/  ISETP.GT.AND P4, PT, R3, RZ, P1 ;  /* 0x000000ff0300720c */ /* 0x000fe20000f84270 */
[-C--:B------:R-:W-:Y:S01]  /*4fc0*/  FMUL R33, R33, R23.reuse ;  /* 0x0000001721217220 */ /* 0x080fe20000400000 */
[----:B------:R-:W-:Y:S01]  /*4fd0*/  F2FP.F16.F32.PACK_AB R26, RZ, R26 ;  /* 0x0000001aff1a723e */ /* 0x000fe200000000ff */
[-C--:B------:R-:W-:Y:S01]  /*4fe0*/  FMUL R34, R34, R23.reuse ;  /* 0x0000001722227220 */ /* 0x080fe20000400000 */
[----:B------:R-:W-:Y:S01]  /*4ff0*/  ISETP.GT.AND P5, PT, R3, RZ, P0 ;  /* 0x000000ff0300720c */ /* 0x000fe200007a4270 */
[----:B------:R-:W-:Y:S01]  /*5000*/  FMUL R35, R35, R23 ;  /* 0x0000001723237220 */ /* 0x000fe20000400000 */
[----:B------:R-:W-:Y:S01]  /*5010*/  F2FP.F16.F32.PACK_AB R27, RZ, R27 ;  /* 0x0000001bff1b723e */ /* 0x000fe200000000ff */
[----:B------:R-:W-:Y:S01]  /*5020*/  @P2 STG.E.U16 desc[UR38][R8.64], R26 ;  /* 0x0000001a08002986 */ /* 0x000fe2000c101526 */
[----:B------:R-:W-:Y:S01]  /*5030*/  F2FP.F16.F32.PACK_AB R28, RZ, R28 ;  /* 0x0000001cff1c723e */ /* 0x000fe200000000ff */
[-C--:B------:R-:W-:Y:S01]  /*5040*/  FMUL R36, R36, R23.reuse ;  /* 0x0000001724247220 */ /* 0x080fe20000400000 */
[----:B------:R-:W-:Y:S01]  /*5050*/  ISETP.GT.AND P2, PT, R3, 0x8, P1 ;  /* 0x000000080300780c */ /* 0x000fe20000f44270 */
[----:B------:R-:W-:Y:S01]  /*5060*/  @P3 STG.E.U16 desc[UR38][R8.64+0x2], R27 ;  /* 0x0000021b08003986 */ /* 0x000fe2000c101526 */
[----:B------:R-:W-:Y:S01]  /*5070*/  ISETP.GT.AND P1, PT, R4, 0x10, PT ;  /* 0x000000100400780c */ /* 0x000fe20003f24270 */
[----:B------:R-:W-:Y:S01]  /*5080*/  FMUL R37, R37, R23 ;  /* 0x0000001725257220 */ /* 0x000fe20000400000 */
[----:B------:R-:W-:Y:S01]  /*5090*/  F2FP.F16.F32.PACK_AB R29, RZ, R29 ;  /* 0x0000001dff1d723e */ /* 0x000fe200000000ff */
[----:B------:R-:W-:Y:S01]  /*50a0*/  @P4 STG.E.U16 desc[UR38][R6.64+0x10], R28 ;  /* 0x0000101c06004986 */ /* 0x000fe2000c101526 */
[C---:B------:R-:W-:Y:S01]  /*50b0*/  ISETP.GT.AND P3, PT, R3.reuse, 0x8, P0 ;  /* 0x000000080300780c */ /* 0x040fe20000764270 */
[-C--:B------:R-:W-:Y:S01]  /*50c0*/  FMUL R38, R38, R23.reuse ;  /* 0x0000001726267220 */ /* 0x080fe20000400000 */
[----:B------:R-:W-:Y:S01]  /*50d0*/  ISETP.GT.AND P0, PT, R4, 0x11, PT ;  /* 0x000000110400780c */ /* 0x000fe20003f04270 */
[----:B------:R-:W-:Y:S01]  /*50e0*/  @P5 STG.E.U16 desc[UR38][R6.64+0x12], R29 ;  /* 0x0000121d06005986 */ /* 0x000fe2000c101526 */
        /* <DEDUP_REMOVED lines=161> */
[----:B------:R-:W-:Y:S01]  /*5b00*/  FMUL R87, R87, R23 ;  /* 0x0000001757577220 */ /* 0x000fe20000400000 */
[----:B------:R-:W-:-:S02]  /*5b10*/  F2FP.F16.F32.PACK_AB R62, RZ, R62 ;  /* 0x0000003eff3e723e */ /* 0x000fc400000000ff */
[C---:B------:R-:W-:Y:S02]  /*5b20*/  ISETP.GT.AND P5, PT, R3.reuse, RZ, P0 ;  /* 0x000000ff0300720c */ /* 0x040fe400007a4270 */
[----:B------:R-:W-:Y:S01]  /*5b30*/  F2FP.F16.F32.PACK_AB R63, RZ, R63 ;  /* 0x0000003fff3f723e */ /* 0x000fe200000000ff */
[----:B------:R-:W-:Y:S01]  /*5b40*/  @P2 STG.E.U16 desc[UR38][R8.64+0x90], R62 ;  /* 0x0000903e08002986 */ /* 0x000fe2000c101526 */
[----:B------:R-:W-:Y:S02]  /*5b50*/  F2FP.F16.F32.PACK_AB R64, RZ, R64 ;  /* 0x00000040ff40723e */ /* 0x000fe400000000ff */
[C---:B------:R-:W-:Y:S01]  /*5b60*/  ISETP.GT.AND P2, PT, R3.reuse, 0x8, P1 ;  /* 0x000000080300780c */ /* 0x040fe20000f44270 */
[----:B------:R-:W-:Y:S01]  /*5b70*/  @P3 STG.E.U16 desc[UR38][R8.64+0x92], R63 ;  /* 0x0000923f08003986 */ /* 0x000fe2000c101526 */
[----:B------:R-:W-:Y:S02]  /*5b80*/  ISETP.GT.AND P1, PT, R4, 0x58, PT ;  /* 0x000000580400780c */ /* 0x000fe40003f24270 */
[----:B------:R-:W-:Y:S01]  /*5b90*/  F2FP.F16.F32.PACK_AB R65, RZ, R65 ;  /* 0x00000041ff41723e */ /* 0x000fe200000000ff */
[----:B------:R-:W-:Y:S01]  /*5ba0*/  @P4 STG.E.U16 desc[UR38][R6.64+0xa0], R64 ;  /* 0x0000a04006004986 */ /* 0x000fe2000c101526 */
[----:B------:R-:W-:-:S02]  /*5bb0*/  ISETP.GT.AND P3, PT, R3, 0x8, P0 ;  /* 0x000000080300780c */ /* 0x000fc40000764270 */
[----:B------:R-:W-:Y:S01]  /*5bc0*/  ISETP.GT.AND P0, PT, R4, 0x59, PT ;  /* 0x000000590400780c */ /* 0x000fe20003f04270 */
[----:B------:R-:W-:Y:S01]  /*5bd0*/  @P5 STG.E.U16 desc[UR38][R6.64+0xa2], R65 ;  /* 0x0000a24106005986 */ /* 0x000fe2000c101526 */
[C---:B------:R-:W-:Y:S02]  /*5be0*/  ISETP.GT.AND P4, PT, R3.reuse, RZ, P1 ;  /* 0x000000ff0300720c */ /* 0x040fe40000f84270 */
[----:B------:R-:W-:Y:S02]  /*5bf0*/  F2FP.F16.F32.PACK_AB R66, RZ, R66 ;  /* 0x00000042ff42723e */ /* 0x000fe400000000ff */
[----:B------:R-:W-:Y:S02]  /*5c00*/  ISETP.GT.AND P5, PT, R3, RZ, P0 ;  /* 0x000000ff0300720c */ /* 0x000fe400007a4270 */
[----:B------:R-:W-:Y:S01]  /*5c10*/  F2FP.F16.F32.PACK_AB R67, RZ, R67 ;  /* 0x00000043ff43723e */ /* 0x000fe200000000ff */
[----:B------:R-:W-:Y:S01]  /*5c20*/  @P2 STG.E.U16 desc[UR38][R8.64+0xa0], R66 ;  /* 0x0000a04208002986 */ /* 0x000fe2000c101526 */
[----:B------:R-:W-:-:S02]  /*5c30*/  F2FP.F16.F32.PACK_AB R68, RZ, R68 ;  /* 0x00000044ff44723e */ /* 0x000fc400000000ff */
[C---:B------:R-:W-:Y:S01]  /*5c40*/  ISETP.GT.AND P2, PT, R3.reuse, 0x8, P1 ;  /* 0x000000080300780c */ /* 0x040fe20000f44270 */
[----:B------:R-:W-:Y:S01]  /*5c50*/  @P3 STG.E.U16 desc[UR38][R8.64+0xa2], R67 ;  /* 0x0000a24308003986 */ /* 0x000fe2000c101526 */
[C---:B------:R-:W-:Y:S02]  /*5c60*/  ISETP.GT.AND P1, PT, R4.reuse, 0x60, PT ;  /* 0x000000600400780c */ /* 0x040fe40003f24270 */
[----:B------:R-:W-:Y:S01]  /*5c70*/  F2FP.F16.F32.PACK_AB R69, RZ, R69 ;  /* 0x00000045ff45723e */ /* 0x000fe200000000ff */
[----:B------:R-:W-:Y:S01]  /*5c80*/  @P4 STG.E.U16 desc[UR38][R6.64+0xb0], R68 ;  /* 0x0000b04406004986 */ /* 0x000fe2000c101526 */
[C---:B------:R-:W-:Y:S02]  /*5c90*/  ISETP.GT.AND P3, PT, R3.reuse, 0x8, P0 ;  /* 0x000000080300780c */ /* 0x040fe40000764270 */
[----:B------:R-:W-:Y:S01]  /*5ca0*/  ISETP.GT.AND P0, PT, R4, 0x61, PT ;  /* 0x000000610400780c */ /* 0x000fe20003f04270 */
[----:B------:R-:W-:Y:S01]  /*5cb0*/  @P5 STG.E.U16 desc[UR38][R6.64+0xb2], R69 ;  /* 0x0000b24506005986 */ /* 0x000fe2000c101526 */
[----:B------:R-:W-:-:S02]  /*5cc0*/  ISETP.GT.AND P4, PT, R3, RZ, P1 ;  /* 0x000000ff0300720c */ /* 0x000fc40000f84270 */
[C---:B------:R-:W-:Y:S02]  /*5cd0*/  ISETP.GT.AND P5, PT, R3.reuse, RZ, P0 ;  /* 0x000000ff0300720c */ /* 0x040fe400007a4270 */
[----:B------:R-:W-:Y:S02]  /*5ce0*/  F2FP.F16.F32.PACK_AB R70, RZ, R70 ;  /* 0x00000046ff46723e */ /* 0x000fe400000000ff */
[----:B------:R-:W-:Y:S02]  /*5cf0*/  F2FP.F16.F32.PACK_AB R71, RZ, R71 ;  /* 0x00000047ff47723e */ /* 0x000fe400000000ff */
[----:B------:R-:W-:Y:S01]  /*5d00*/  F2FP.F16.F32.PACK_AB R72, RZ, R72 ;  /* 0x00000048ff48723e */ /* 0x000fe200000000ff */
[----:B------:R-:W-:Y:S01]  /*5d10*/  @P2 STG.E.U16 desc[UR38][R8.64+0xb0], R70 ;  /* 0x0000b04608002986 */ /* 0x000fe2000c101526 */
[----:B------:R-:W-:Y:S02]  /*5d20*/  F2FP.F16.F32.PACK_AB R73, RZ, R73 ;  /* 0x00000049ff49723e */ /* 0x000fe400000000ff */
[C---:B------:R-:W-:Y:S01]  /*5d30*/  ISETP.GT.AND P1, PT, R3.reuse, 0x8, P1 ;  /* 0x000000080300780c */ /* 0x040fe20000f24270 */
[----:B------:R-:W-:Y:S01]  /*5d40*/  @P3 STG.E.U16 desc[UR38][R8.64+0xb2], R71 ;  /* 0x0000b24708003986 */ /* 0x000fe2000c101526 */
[----:B------:R-:W-:-:S02]  /*5d50*/  ISETP.GT.AND P2, PT, R3, 0x8, P0 ;  /* 0x000000080300780c */ /* 0x000fc40000744270 */
[C---:B------:R-:W-:Y:S01]  /*5d60*/  ISETP.GT.AND P0, PT, R4.reuse, 0x69, PT ;  /* 0x000000690400780c */ /* 0x040fe20003f04270 */
[----:B------:R-:W-:Y:S01]  /*5d70*/  @P4 STG.E.U16 desc[UR38][R6.64+0xc0], R72 ;  /* 0x0000c04806004986 */ /* 0x000fe2000c101526 */
[----:B------:R-:W-:Y:S02]  /*5d80*/  ISETP.GT.AND P4, PT, R4, 0x68, PT ;  /* 0x000000680400780c */ /* 0x000fe40003f84270 */
[----:B------:R-:W-:Y:S01]  /*5d90*/  F2FP.F16.F32.PACK_AB R74, RZ, R74 ;  /* 0x0000004aff4a723e */ /* 0x000fe200000000ff */
[----:B------:R-:W-:Y:S01]  /*5da0*/  @P5 STG.E.U16 desc[UR38][R6.64+0xc2], R73 ;  /* 0x0000c24906005986 */ /* 0x000fe2000c101526 */
[C---:B------:R-:W-:Y:S02]  /*5db0*/  ISETP.GT.AND P5, PT, R3.reuse, RZ, P4 ;  /* 0x000000ff0300720c */ /* 0x040fe400027a4270 */
[----:B------:R-:W-:Y:S01]  /*5dc0*/  ISETP.GT.AND P3, PT, R3, RZ, P0 ;  /* 0x000000ff0300720c */ /* 0x000fe20000764270 */
[----:B------:R-:W-:Y:S01]  /*5dd0*/  @P1 STG.E.U16 desc[UR38][R8.64+0xc0], R74 ;  /* 0x0000c04a08001986 */ /* 0x000fe2000c101526 */
[----:B------:R-:W-:-:S02]  /*5de0*/  F2FP.F16.F32.PACK_AB R75, RZ, R75 ;  /* 0x0000004bff4b723e */ /* 0x000fc400000000ff */
[----:B------:R-:W-:Y:S02]  /*5df0*/  F2FP.F16.F32.PACK_AB R76, RZ, R76 ;  /* 0x0000004cff4c723e */ /* 0x000fe400000000ff */
[C---:B------:R-:W-:Y:S01]  /*5e00*/  ISETP.GT.AND P4, PT, R3.reuse, 0x8, P4 ;  /* 0x000000080300780c */ /* 0x040fe20002784270 */
[----:B------:R-:W-:Y:S01]  /*5e10*/  @P2 STG.E.U16 desc[UR38][R8.64+0xc2], R75 ;  /* 0x0000c24b08002986 */ /* 0x000fe2000c101526 */
[----:B------:R-:W-:Y:S02]  /*5e20*/  F2FP.F16.F32.PACK_AB R77, RZ, R77 ;  /* 0x0000004dff4d723e */ /* 0x000fe400000000ff */
[C---:B------:R-:W-:Y:S01]  /*5e30*/  ISETP.GT.AND P2, PT, R4.reuse, 0x71, PT ;  /* 0x000000710400780c */ /* 0x040fe20003f44270 */
[----:B------:R-:W-:Y:S01]  /*5e40*/  @P5 STG.E.U16 desc[UR38][R6.64+0xd0], R76 ;  /* 0x0000d04c06005986 */ /* 0x000fe2000c101526 */
[----:B------:R-:W-:Y:S02]  /*5e50*/  ISETP.GT.AND P5, PT, R3, 0x8, P0 ;  /* 0x000000080300780c */ /* 0x000fe400007a4270 */
[C---:B------:R-:W-:Y:S01]  /*5e60*/  ISETP.GT.AND P1, PT, R4.reuse, 0x78, PT ;  /* 0x000000780400780c */ /* 0x040fe20003f24270 */
[----:B------:R-:W-:Y:S01]  /*5e70*/  @P3 STG.E.U16 desc[UR38][R6.64+0xd2], R77 ;  /* 0x0000d24d06003986 */ /* 0x000fe2000c101526 */
[----:B------:R-:W-:-:S02]  /*5e80*/  ISETP.GT.AND P3, PT, R4, 0x70, PT ;  /* 0x000000700400780c */ /* 0x000fc40003f64270 */
[----:B------:R-:W-:Y:S01]  /*5e90*/  ISETP.GT.AND P0, PT, R4, 0x79, PT ;  /* 0x000000790400780c */ /* 0x000fe20003f04270 */
[----:B------:R-:W-:Y:S01]  /*5ea0*/  @P4 IMAD.MOV.U32 R4, RZ, RZ, R8 ;  /* 0x000000ffff044224 */ /* 0x000fe200078e0008 */
[----:B------:R-:W-:Y:S01]  /*5eb0*/  F2FP.F16.F32.PACK_AB R78, RZ, R78 ;  /* 0x0000004eff4e723e */ /* 0x000fe200000000ff */
[----:B------:R-:W-:Y:S01]  /*5ec0*/  @P4 IMAD.MOV.U32 R5, RZ, RZ, R9 ;  /* 0x000000ffff054224 */ /* 0x000fe200078e0009 */
[----:B------:R-:W-:Y:S02]  /*5ed0*/  F2FP.F16.F32.PACK_AB R79, RZ, R79 ;  /* 0x0000004fff4f723e */ /* 0x000fe400000000ff */
[----:B------:R-:W-:Y:S02]  /*5ee0*/  F2FP.F16.F32.PACK_AB R80, RZ, R80 ;  /* 0x00000050ff50723e */ /* 0x000fe400000000ff */
[----:B------:R0:W-:Y:S01]  /*5ef0*/  @P4 STG.E.U16 desc[UR38][R4.64+0xd0], R78 ;  /* 0x0000d04e04004986 */ /* 0x0001e2000c101526 */
[----:B------:R-:W-:Y:S02]  /*5f00*/  ISETP.GT.AND P4, PT, R3, RZ, P2 ;  /* 0x000000ff0300720c */ /* 0x000fe40001784270 */
[----:B------:R-:W-:-:S02]  /*5f10*/  F2FP.F16.F32.PACK_AB R81, RZ, R81 ;  /* 0x00000051ff51723e */ /* 0x000fc400000000ff */
[----:B------:R-:W-:Y:S02]  /*5f20*/  ISETP.GT.AND P2, PT, R3, 0x8, P2 ;  /* 0x000000080300780c */ /* 0x000fe40001744270 */
[----:B------:R-:W-:Y:S02]  /*5f30*/  F2FP.F16.F32.PACK_AB R82, RZ, R82 ;  /* 0x00000052ff52723e */ /* 0x000fe400000000ff */
[----:B------:R-:W-:Y:S02]  /*5f40*/  F2FP.F16.F32.PACK_AB R83, RZ, R83 ;  /* 0x00000053ff53723e */ /* 0x000fe400000000ff */
[----:B------:R-:W-:Y:S01]  /*5f50*/  F2FP.F16.F32.PACK_AB R84, RZ, R84 ;  /* 0x00000054ff54723e */ /* 0x000fe200000000ff */
[----:B0-----:R-:W-:Y:S01]  /*5f60*/  @P5 IMAD.MOV.U32 R4, RZ, RZ, R8 ;  /* 0x000000ffff045224 */ /* 0x001fe200078e0008 */
[----:B------:R-:W-:Y:S01]  /*5f70*/  F2FP.F16.F32.PACK_AB R85, RZ, R85 ;  /* 0x00000055ff55723e */ /* 0x000fe200000000ff */
[----:B------:R-:W-:Y:S01]  /*5f80*/  @P5 IMAD.MOV.U32 R5, RZ, RZ, R9 ;  /* 0x000000ffff055224 */ /* 0x000fe200078e0009 */
[----:B------:R-:W-:-:S02]  /*5f90*/  F2FP.F16.F32.PACK_AB R86, RZ, R86 ;  /* 0x00000056ff56723e */ /* 0x000fc400000000ff */
[----:B------:R-:W-:Y:S02]  /*5fa0*/  F2FP.F16.F32.PACK_AB R87, RZ, R87 ;  /* 0x00000057ff57723e */ /* 0x000fe400000000ff */
[----:B------:R0:W-:Y:S01]  /*5fb0*/  @P5 STG.E.U16 desc[UR38][R4.64+0xd2], R79 ;  /* 0x0000d24f04005986 */ /* 0x0001e2000c101526 */
[C---:B------:R-:W-:Y:S02]  /*5fc0*/  ISETP.GT.AND P5, PT, R3.reuse, RZ, P3 ;  /* 0x000000ff0300720c */ /* 0x040fe40001fa4270 */
[----:B------:R-:W-:-:S11]  /*5fd0*/  ISETP.GT.AND P3, PT, R3, 0x8, P3 ;  /* 0x000000080300780c */ /* 0x000fd60001f64270 */
[----:B0-----:R-:W-:Y:S02]  /*5fe0*/  @P5 IMAD.MOV.U32 R4, RZ, RZ, R6 ;  /* 0x000000ffff045224 */ /* 0x001fe400078e0006 */
[----:B------:R-:W-:-:S05]  /*5ff0*/  @P5 IMAD.MOV.U32 R5, RZ, RZ, R7 ;  /* 0x000000ffff055224 */ /* 0x000fca00078e0007 */
[----:B------:R0:W-:Y:S01]  /*6000*/  @P5 STG.E.U16 desc[UR38][R4.64+0xe0], R80 ;  /* 0x0000e05004005986 */ /* 0x0001e2000c101526 */
[C---:B------:R-:W-:Y:S02]  /*6010*/  ISETP.GT.AND P5, PT, R3.reuse, RZ, P0 ;  /* 0x000000ff0300720c */ /* 0x040fe400007a4270 */
[----:B------:R-:W-:Y:S01]  /*6020*/  ISETP.GT.AND P0, PT, R3, 0x8, P0 ;  /* 0x000000080300780c */ /* 0x000fe20000704270 */
[----:B0-----:R-:W-:Y:S02]  /*6030*/  @P4 IMAD.MOV.U32 R4, RZ, RZ, R6 ;  /* 0x000000ffff044224 */ /* 0x001fe400078e0006 */
[----:B------:R-:W-:-:S05]  /*6040*/  @P4 IMAD.MOV.U32 R5, RZ, RZ, R7 ;  /* 0x000000ffff054224 */ /* 0x000fca00078e0007 */
[----:B------:R0:W-:Y:S01]  /*6050*/  @P4 STG.E.U16 desc[UR38][R4.64+0xe2], R81 ;  /* 0x0000e25104004986 */ /* 0x0001e2000c101526 */
[C---:B------:R-:W-:Y:S02]  /*6060*/  ISETP.GT.AND P4, PT, R3.reuse, RZ, P1 ;  /* 0x000000ff0300720c */ /* 0x040fe40000f84270 */
[----:B------:R-:W-:Y:S01]  /*6070*/  ISETP.GT.AND P1, PT, R3, 0x8, P1 ;  /* 0x000000080300780c */ /* 0x000fe20000f24270 */
[----:B0-----:R-:W-:Y:S02]  /*6080*/  @P3 IMAD.MOV.U32 R4, RZ, RZ, R8 ;  /* 0x000000ffff043224 */ /* 0x001fe400078e0008 */
[----:B------:R-:W-:-:S05]  /*6090*/  @P3 IMAD.MOV.U32 R5, RZ, RZ, R9 ;  /* 0x000000ffff053224 */ /* 0x000fca00078e0009 */
[----:B------:R0:W-:Y:S02]  /*60a0*/  @P3 STG.E.U16 desc[UR38][R4.64+0xe0], R82 ;  /* 0x0000e05204003986 */ /* 0x0001e4000c101526 */
[----:B0-----:R-:W-:Y:S02]  /*60b0*/  @P2 IMAD.MOV.U32 R4, RZ, RZ, R8 ;  /* 0x000000ffff042224 */ /* 0x001fe400078e0008 */
[----:B------:R-:W-:-:S05]  /*60c0*/  @P2 IMAD.MOV.U32 R5, RZ, RZ, R9 ;  /* 0x000000ffff052224 */ /* 0x000fca00078e0009 */
[----:B------:R0:W-:Y:S02]  /*60d0*/  @P2 STG.E.U16 desc[UR38][R4.64+0xe2], R83 ;  /* 0x0000e25304002986 */ /* 0x0001e4000c101526 */
[----:B0-----:R-:W-:Y:S02]  /*60e0*/  @P4 IMAD.MOV.U32 R4, RZ, RZ, R6 ;  /* 0x000000ffff044224 */ /* 0x001fe400078e0006 */
[----:B------:R-:W-:-:S05]  /*60f0*/  @P4 IMAD.MOV.U32 R5, RZ, RZ, R7 ;  /* 0x000000ffff054224 */ /* 0x000fca00078e0007 */
[----:B------:R0:W-:Y:S04]  /*6100*/  @P4 STG.E.U16 desc[UR38][R4.64+0xf0], R84 ;  /* 0x0000f05404004986 */ /* 0x0001e8000c101526 */
[----:B------:R1:W-:Y:S01]  /*6110*/  @P5 STG.E.U16 desc[UR38][R6.64+0xf2], R85 ;  /* 0x0000f25506005986 */ /* 0x0003e2000c101526 */
[----:B0-----:R-:W-:Y:S02]  /*6120*/  @P1 IMAD.MOV.U32 R4, RZ, RZ, R8 ;  /* 0x000000ffff041224 */ /* 0x001fe400078e0008 */
[----:B------:R-:W-:-:S05]  /*6130*/  @P1 IMAD.MOV.U32 R5, RZ, RZ, R9 ;  /* 0x000000ffff051224 */ /* 0x000fca00078e0009 */
[----:B------:R1:W-:Y:S04]  /*6140*/  @P1 STG.E.U16 desc[UR38][R4.64+0xf0], R86 ;  /* 0x0000f05604001986 */ /* 0x0003e8000c101526 */
[----:B------:R1:W-:Y:S02]  /*6150*/  @P0 STG.E.U16 desc[UR38][R8.64+0xf2], R87 ;  /* 0x0000f25708000986 */ /* 0x0003e4000c101526 */
.L_x_158:
[----:B------:R-:W-:Y:S05]  /*6160*/  BSYNC B0 ;  /* 0x0000000000007941 */ /* 0x000fea0003800000 */
.L_x_32:
[----:B------:R-:W-:Y:S01]  /*6170*/  IADD3 R16, P0, R16, UR36, RZ ;  /* 0x0000002410107c10 */ /* 0x000fe2000ff1e0ff */
[----:B------:R-:W-:Y:S01]  /*6180*/  ULDC.64 UR4, c[0x0][0x650] ;  /* 0x0001940000047ab9 */ /* 0x000fe20000000a00 */
[----:B------:R-:W-:Y:S01]  /*6190*/  PRMT R3, RZ, 0x7610, R3 ;  /* 0x00007610ff037816 */ /* 0x000fe20000000003 */
[----:B------:R-:W-:Y:S01]  /*61a0*/  IMAD.MOV.U32 R100, RZ, RZ, -0x1 ;  /* 0xffffffffff647424 */ /* 0x000fe200078e00ff */
[----:B------:R-:W-:Y:S01]  /*61b0*/  IADD3.X R17, R17, UR42, RZ, P0, !PT ;  /* 0x0000002a11117c10 */ /* 0x000fe200087fe4ff */
[----:B------:R-:W-:Y:S01]  /*61c0*/  IMAD.MOV.U32 R101, RZ, RZ, -0x1 ;  /* 0xffffffffff657424 */ /* 0x000fe200078e00ff */
[----:B------:R-:W-:-:S04]  /*61d0*/  ISETP.GE.U32.AND P0, PT, R16, UR4, PT ;  /* 0x0000000410007c0c */ /* 0x000fc8000bf06070 */
[----:B------:R-:W-:-:S13]  /*61e0*/  ISETP.GE.U32.AND.EX P0, PT, R17, UR5, PT, P0 ;  /* 0x0000000511007c0c */ /* 0x000fda000bf06100 */
[----:B------:R-:W-:Y:S05]  /*61f0*/  @P0 BRA `(.L_x_159) ;  /* 0x00000004004c0947 */ /* 0x000fea0003800000 */
[----:B------:R-:W0:Y:S01]  /*6200*/  LDC.64 R10, c[0x0][0x628] ;  /* 0x00018a00ff0a7b82 */ /* 0x000e220000000a00 */
[----:B---3--:R-:W3:Y:S01]  /*6210*/  S2R R12, SR_CTAID.X ;  /* 0x00000000000c7919 */ /* 0x008ee20000002500 */
[----:B-12-4-:R-:W-:Y:S02]  /*6220*/  IMAD.MOV.U32 R8, RZ, RZ, R16 ;  /* 0x000000ffff087224 */ /* 0x016fe400078e0010 */
[----:B------:R-:W-:Y:S01]  /*6230*/  IMAD.MOV.U32 R9, RZ, RZ, R17 ;  /* 0x000000ffff097224 */ /* 0x000fe200078e0011 */
[----:B------:R-:W1:Y:S03]  /*6240*/  S2R R20, SR_CTAID.Y ;  /* 0x0000000000147919 */ /* 0x000e660000002600 */
[----:B------:R-:W2:Y:S08]  /*6250*/  LDC R0, c[0x0][0x630] ;  /* 0x00018c00ff007b82 */ /* 0x000eb00000000800 */
[----:B------:R-:W4:Y:S01]  /*6260*/  LDC.64 R14, c[0x0][0x620] ;  /* 0x00018800ff0e7b82 */ /* 0x000f220000000a00 */
[----:B0-----:R-:W-:-:S04]  /*6270*/  ISETP.NE.U32.AND P0, PT, R10, RZ, PT ;  /* 0x000000ff0a00720c */ /* 0x001fc80003f05070 */
[----:B------:R-:W-:-:S13]  /*6280*/  ISETP.NE.AND.EX P0, PT, R11, RZ, PT, P0 ;  /* 0x000000ff0b00720c */ /* 0x000fda0003f05300 */
[----:B-1234-:R-:W-:Y:S05]  /*6290*/  @!P0 BRA `(.L_x_160) ;  /* 0x0000000000288947 */ /* 0x01efea0003800000 */
        /* <DEDUP_REMOVED lines=10> */
.L_x_160:
[-CC-:B------:R-:W-:Y:S01]  /*6340*/  SHF.R.U64 R101, R8, R0.reuse, R9.reuse ;  /* 0x0000000008657219 */ /* 0x180fe20000001209 */
[----:B------:R-:W0:Y:S01]  /*6350*/  LDC.64 R26, c[0x0][0x640] ;  /* 0x00019000ff1a7b82 */ /* 0x000e220000000a00 */
[----:B------:R-:W-:Y:S01]  /*6360*/  SHF.R.U32.HI R0, RZ, R0, R9 ;  /* 0x00000000ff007219 */ /* 0x000fe20000011609 */
[----:B------:R-:W-:Y:S01]  /*6370*/  ULDC UR4, c[0x0][0x150] ;  /* 0x0000540000047ab9 */ /* 0x000fe20000000800 */
[----:B------:R-:W-:Y:S02]  /*6380*/  IADD3 R3, P0, RZ, -R101, RZ ;  /* 0x80000065ff037210 */ /* 0x000fe40007f1e0ff */
[----:B------:R-:W-:-:S03]  /*6390*/  I2FP.F32.U32 R7, R12 ;  /* 0x0000000c00077245 */ /* 0x000fc60000201000 */
[----:B------:R-:W1:Y:S01]  /*63a0*/  LDC R6, c[0x0][0x618] ;  /* 0x00018600ff067b82 */ /* 0x000e620000000800 */
[----:B------:R-:W-:Y:S02]  /*63b0*/  IMAD.X R5, RZ, RZ, ~R0, P0 ;  /* 0x000000ffff057224 */ /* 0x000fe400000e0e00 */
[----:B------:R-:W-:Y:S01]  /*63c0*/  FMUL R7, R7, UR4 ;  /* 0x0000000407077c20 */ /* 0x000fe20008400000 */
[----:B------:R-:W-:Y:S01]  /*63d0*/  ULDC UR4, c[0x0][0x154] ;  /* 0x0000550000047ab9 */ /* 0x000fe20000000800 */
[-C--:B------:R-:W-:Y:S02]  /*63e0*/  IMAD R0, R5, R14.reuse, RZ ;  /* 0x0000000e05007224 */ /* 0x080fe400078e02ff */
[C---:B------:R-:W-:Y:S01]  /*63f0*/  IMAD.WIDE.U32 R4, R3.reuse, R14, R16 ;  /* 0x0000000e03047225 */ /* 0x040fe200078e0010 */
[----:B------:R-:W2:Y:S01]  /*6400*/  LDC R8, c[0x0][0x608] ;  /* 0x00018200ff087b82 */ /* 0x000ea20000000800 */
[----:B------:R-:W3:Y:S02]  /*6410*/  F2I.U32.TRUNC.NTZ R7, R7 ;  /* 0x0000000700077305 */ /* 0x000ee4000020f000 */
[----:B------:R-:W-:Y:S01]  /*6420*/  IMAD R3, R3, R15, R0 ;  /* 0x0000000f03037224 */ /* 0x000fe200078e0200 */
[----:B------:R-:W-:-:S03]  /*6430*/  I2FP.F32.U32 R0, R20 ;  /* 0x0000001400007245 */ /* 0x000fc60000201000 */
[----:B------:R-:W-:Y:S01]  /*6440*/  IMAD.IADD R3, R5, 0x1, R3 ;  /* 0x0000000105037824 */ /* 0x000fe200078e0203 */
[----:B------:R-:W4:Y:S01]  /*6450*/  LDC R11, c[0x0][0x658] ;  /* 0x00019600ff0b7b82 */ /* 0x000f220000000800 */
[----:B0-----:R-:W-:-:S04]  /*6460*/  ISETP.NE.U32.AND P0, PT, R26, RZ, PT ;  /* 0x000000ff1a00720c */ /* 0x001fc80003f05070 */
[----:B------:R-:W-:-:S03]  /*6470*/  ISETP.NE.AND.EX P0, PT, R27, RZ, PT, P0 ;  /* 0x000000ff1b00720c */ /* 0x000fc60003f05300 */
[----:B------:R-:W0:Y:S01]  /*6480*/  LDC R9, c[0x0][0x144] ;  /* 0x00005100ff097b82 */ /* 0x000e220000000800 */
[-C--:B-1----:R-:W-:Y:S01]  /*6490*/  SHF.R.U64 R10, R4, R6.reuse, R3 ;  /* 0x00000006040a7219 */ /* 0x082fe20000001203 */
[----:B---3--:R-:W-:Y:S01]  /*64a0*/  IMAD.MOV R7, RZ, RZ, -R7 ;  /* 0x000000ffff077224 */ /* 0x008fe200078e0a07 */
[----:B------:R-:W-:Y:S01]  /*64b0*/  SHF.R.U32.HI R3, RZ, R6, R3 ;  /* 0x00000006ff037219 */ /* 0x000fe20000011603 */
[----:B------:R-:W-:-:S04]  /*64c0*/  FMUL R6, R0, UR4 ;  /* 0x0000000400067c20 */ /* 0x000fc80008400000 */
[----:B------:R-:W1:Y:S01]  /*64d0*/  LDC R21, c[0x0][0x148] ;  /* 0x00005200ff157b82 */ /* 0x000e620000000800 */
[----:B------:R3:W0:Y:S01]  /*64e0*/  F2I.U32.TRUNC.NTZ R14, R6 ;  /* 0x00000006000e7305 */ /* 0x000622000020f000 */
[-CC-:B--2---:R-:W-:Y:S02]  /*64f0*/  SHF.R.U64 R13, R10, R8.reuse, R3.reuse ;  /* 0x000000080a0d7219 */ /* 0x184fe40000001203 */
[----:B------:R-:W-:-:S04]  /*6500*/  SHF.R.U32.HI R0, RZ, R8, R3 ;  /* 0x00000008ff007219 */ /* 0x000fc80000011603 */
[----:B-----5:R-:W2:Y:S01]  /*6510*/  LDC R24, c[0x0][0x648] ;  /* 0x00019200ff187b82 */ /* 0x020ea20000000800 */
[-CC-:B----4-:R-:W-:Y:S02]  /*6520*/  SHF.R.U64 R15, R13, R11.reuse, R0.reuse ;  /* 0x0000000b0d0f7219 */ /* 0x190fe40000001200 */
[----:B------:R-:W-:-:S03]  /*6530*/  SHF.R.U32.HI R5, RZ, R11, R0 ;  /* 0x0000000bff057219 */ /* 0x000fc60000011600 */
[----:B------:R-:W-:Y:S02]  /*6540*/  IMAD.MOV.U32 R4, RZ, RZ, R15 ;  /* 0x000000ffff047224 */ /* 0x000fe400078e000f */
[----:B------:R-:W4:Y:S01]  /*6550*/  LDC R28, c[0x0][0x638] ;  /* 0x00018e00ff1c7b82 */ /* 0x000f220000000800 */
[----:B0-----:R-:W-:-:S07]  /*6560*/  IMAD R25, R9, R7, R12 ;  /* 0x0000000709197224 */ /* 0x001fce00078e020c */
[----:B------:R-:W0:Y:S08]  /*6570*/  LDC R29, c[0x0][0x610] ;  /* 0x00018400ff1d7b82 */ /* 0x000e300000000800 */
[----:B------:R-:W0:Y:S01]  /*6580*/  LDC R30, c[0x0][0x600] ;  /* 0x00018000ff1e7b82 */ /* 0x000e220000000800 */
[----:B-123--:R-:W-:Y:S05]  /*6590*/  @!P0 BRA `(.L_x_161) ;  /* 0x0000000000288947 */ /* 0x00efea0003800000 */
[----:B------:R-:W1:Y:S02]  /*65a0*/  LDC R0, c[0x0][0x64c] ;  /* 0x00019300ff007b82 */ /* 0x000e640000000800 */
[----:B-1----:R-:W-:-:S05]  /*65b0*/  IADD3 R3, P0, R15, R0, RZ ;  /* 0x000000000f037210 */ /* 0x002fca0007f1e0ff */
        /* <DEDUP_REMOVED lines=8> */
.L_x_161:
[----:B------:R-:W-:Y:S01]  /*6640*/  ISETP.NE.AND P0, PT, R2, 0x1, PT ;  /* 0x000000010200780c */ /* 0x000fe20003f05270 */
[----:B------:R-:W-:Y:S01]  /*6650*/  IMAD.MOV R14, RZ, RZ, -R14 ;  /* 0x000000ffff0e7224 */ /* 0x000fe200078e0a0e */
[----:B------:R-:W-:Y:S02]  /*6660*/  SHF.R.U64 R3, R4, R24, R5 ;  /* 0x0000001804037219 */ /* 0x000fe40000001205 */
[----:B------:R-:W-:Y:S02]  /*6670*/  LOP3.LUT R0, R13, R98, RZ, 0xc0, !PT ;  /* 0x000000620d007212 */ /* 0x000fe400078ec0ff */
[----:B------:R-:W-:Y:S01]  /*6680*/  LOP3.LUT R10, R10, R97, RZ, 0xc0, !PT ;  /* 0x000000610a0a7212 */ /* 0x000fe200078ec0ff */
[----:B------:R-:W-:Y:S02]  /*6690*/  IMAD.MOV R4, RZ, RZ, -R3 ;  /* 0x000000ffff047224 */ /* 0x000fe400078e0a03 */
[----:B------:R-:W-:Y:S02]  /*66a0*/  IMAD R0, R93, R3, R0 ;  /* 0x000000035d007224 */ /* 0x000fe400078e0200 */
[----:B----4-:R-:W-:-:S02]  /*66b0*/  IMAD R3, R4, R28, R15 ;  /* 0x0000001c04037224 */ /* 0x010fc400078e020f */
[----:B------:R-:W-:Y:S02]  /*66c0*/  @P0 IMAD R25, R21, R14, R20 ;  /* 0x0000000e15190224 */ /* 0x000fe400078e0214 */
[----:B0-----:R-:W-:Y:S02]  /*66d0*/  IMAD R5, R3, R30, R10 ;  /* 0x0000001e03057224 */ /* 0x001fe400078e020a */
[----:B------:R-:W-:Y:S02]  /*66e0*/  IMAD R0, R0, R29, R25 ;  /* 0x0000001d00007224 */ /* 0x000fe400078e0219 */
[----:B------:R-:W-:-:S03]  /*66f0*/  IMAD.MOV.U32 R4, RZ, RZ, 0x1 ;  /* 0x00000001ff047424 */ /* 0x000fc600078e00ff */
[----:B------:R-:W-:Y:S02]  /*6700*/  SEL R100, R5, R0, !P0 ;  /* 0x0000000005647207 */ /* 0x000fe40004000000 */
[----:B------:R-:W-:Y:S02]  /*6710*/  PRMT R3, R4, 0x7610, R3 ;  /* 0x0000761004037816 */ /* 0x000fe40000000003 */
[----:B------:R-:W-:-:S07]  /*6720*/  SEL R0, R0, R5, !P0 ;  /* 0x0000000500007207 */ /* 0x000fce0004000000 */
.L_x_159:
[----:B------:R-:W-:Y:S01]  /*6730*/  UIADD3 UR41, UR43, UR41, URZ ;  /* 0x000000292b297290 */ /* 0x000fe2000fffe03f */
[----:B------:R-:W-:Y:S01]  /*6740*/  LOP3.LUT P0, RZ, R3, 0xff, RZ, 0xc0, !PT ;  /* 0x000000ff03ff7812 */ /* 0x000fe2000780c0ff */
[----:B------:R-:W-:Y:S02]  /*6750*/  IMAD.MOV.U32 R103, RZ, RZ, R0 ;  /* 0x000000ffff677224 */ /* 0x000fe400078e0000 */
[----:B------:R-:W-:Y:S02]  /*6760*/  USHF.R.U32.HI UR4, URZ, 0x2, UR41 ;  /* 0x000000023f047899 */ /* 0x000fe40008011629 */
[----:B------:R-:W-:Y:S02]  /*6770*/  UISETP.GT.U32.AND UP1, UPT, UR41, 0x3, UPT ;  /* 0x000000032900788c */ /* 0x000fe4000bf24070 */
[----:B------:R-:W-:Y:S02]  /*6780*/  ULOP3.LUT UR4, UR4, 0x1, URZ, 0xc0, !UPT ;  /* 0x0000000104047892 */ /* 0x000fe4000f8ec03f */
[----:B------:R-:W-:-:S02]  /*6790*/  UISETP.LT.U32.AND UP1, UPT, UR43, 0x4, UP1 ;  /* 0x000000042b00788c */ /* 0x000fc40008f21070 */
[----:B------:R-:W-:Y:S02]  /*67a0*/  UISETP.NE.U32.AND UP0, UPT, UR4, 0x1, UPT ;  /* 0x000000010400788c */ /* 0x000fe4000bf05070 */
[----:B------:R-:W-:Y:S02]  /*67b0*/  USEL UR5, URZ, 0x1, !UP1 ;  /* 0x000000013f057887 */ /* 0x000fe4000c800000 */
[----:B------:R-:W-:Y:S02]  /*67c0*/  UISETP.GT.U32.AND UP0, UPT, UR43, 0x3, !UP0 ;  /* 0x000000032b00788c */ /* 0x000fe4000c704070 */
[----:B------:R-:W-:Y:S02]  /*67d0*/  ULOP3.LUT UR41, UR41, 0x3, URZ, 0xc0, !UPT ;  /* 0x0000000329297892 */ /* 0x000fe4000f8ec03f */
[----:B------:R-:W-:-:S04]  /*67e0*/  USEL UR4, URZ, 0x1, !UP0 ;  /* 0x000000013f047887 */ /* 0x000fc8000c000000 */
[----:B------:R-:W-:Y:S01]  /*67f0*/  ULOP3.LUT UR40, UR4, UR40, UR5, 0x96, !UPT ;  /* 0x0000002804287292 */ /* 0x000fe2000f8e9605 */
[----:B------:R-:W-:Y:S11]  /*6800*/  @P0 BRA `(.L_x_162) ;  /* 0xffffffac001c0947 */ /* 0x000ff6000383ffff */
[----:B------:R-:W-:Y:S05]  /*6810*/  EXIT ;  /* 0x000000000000794d */ /* 0x000fea0003800000 */
.L_x_7:
        /* <DEDUP_REMOVED lines=26> */
.L_x_164:
[----:B------:R-:W0:Y:S01]  /*69c0*/  LDC.64 R28, c[0x0][0x640] ;  /* 0x00019000ff1c7b82 */ /* 0x000e220000000a00 */
[-CC-:B------:R-:W-:Y:S01]  /*69d0*/  SHF.R.U64 R22, R14, R6.reuse, R15.reuse ;  /* 0x000000060e167219 */ /* 0x180fe2000000120f */
[----:B------:R-:W-:Y:S01]  /*69e0*/  IMAD.MOV.U32 R30, RZ, RZ, 0x1 ;  /* 0x00000001ff1e7424 */ /* 0x000fe200078e00ff */
[----:B------:R-:W-:Y:S02]  /*69f0*/  SHF.R.U32.HI R6, RZ, R6, R15 ;  /* 0x00000006ff067219 */ /* 0x000fe4000001160f */
[----:B------:R-:W-:-:S03]  /*6a00*/  IADD3 R13, P0, RZ, -R22, RZ ;  /* 0x80000016ff0d7210 */ /* 0x000fc60007f1e0ff */
[----:B------:R-:W1:Y:S02]  /*6a10*/  LDC R12, c[0x0][0x618] ;  /* 0x00018600ff0c7b82 */ /* 0x000e640000000800 */
[----:B------:R-:W-:-:S04]  /*6a20*/  IMAD.X R11, RZ, RZ, ~R6, P0 ;  /* 0x000000ffff0b7224 */ /* 0x000fc800000e0e06 */
[-C--:B------:R-:W-:Y:S02]  /*6a30*/  IMAD R6, R11, R24.reuse, RZ ;  /* 0x000000180b067224 */ /* 0x080fe400078e02ff */
[----:B------:R-:W2:Y:S01]  /*6a40*/  LDC R14, c[0x0][0x608] ;  /* 0x00018200ff0e7b82 */ /* 0x000ea20000000800 */
[----:B------:R-:W-:-:S04]  /*6a50*/  IMAD.WIDE.U32 R10, R13, R24, R16 ;  /* 0x000000180d0a7225 */ /* 0x000fc800078e0010 */
[----:B------:R-:W-:-:S03]  /*6a60*/  IMAD R13, R13, R25, R6 ;  /* 0x000000190d0d7224 */ /* 0x000fc600078e0206 */
[----:B------:R-:W3:Y:S01]  /*6a70*/  LDC R27, c[0x0][0x658] ;  /* 0x00019600ff1b7b82 */ /* 0x000ee20000000800 */
[----:B------:R-:W-:Y:S01]  /*6a80*/  IMAD.IADD R11, R11, 0x1, R13 ;  /* 0x000000010b0b7824 */ /* 0x000fe200078e020d */
[----:B0-----:R-:W-:-:S04]  /*6a90*/  ISETP.NE.U32.AND P0, PT, R28, RZ, PT ;  /* 0x000000ff1c00720c */ /* 0x001fc80003f05070 */
[----:B------:R-:W-:Y:S02]  /*6aa0*/  ISETP.NE.AND.EX P0, PT, R29, RZ, PT, P0 ;  /* 0x000000ff1d00720c */ /* 0x000fe40003f05300 */
[----:B------:R-:W0:Y:S01]  /*6ab0*/  LDC R20, c[0x0][0x600] ;  /* 0x00018000ff147b82 */ /* 0x000e220000000800 */
[-CC-:B-1----:R-:W-:Y:S01]  /*6ac0*/  SHF.R.U64 R8, R10, R12.reuse, R11.reuse ;  /* 0x0000000c0a087219 */ /* 0x182fe2000000120b */
[----:B------:R-:W-:Y:S01]  /*6ad0*/  IMAD.MOV.U32 R10, RZ, RZ, -0x1 ;  /* 0xffffffffff0a7424 */ /* 0x000fe200078e00ff */
[----:B------:R-:W-:-:S05]  /*6ae0*/  SHF.R.U32.HI R11, RZ, R12, R11 ;  /* 0x0000000cff0b7219 */ /* 0x000fca000001160b */
[----:B------:R-:W1:Y:S01]  /*6af0*/  LDC R24, c[0x0][0x648] ;  /* 0x00019200ff187b82 */ /* 0x000e620000000800 */
[-CC-:B--2---:R-:W-:Y:S02]  /*6b00*/  SHF.R.U64 R21, R8, R14.reuse, R11.reuse ;  /* 0x0000000e08157219 */ /* 0x184fe4000000120b */
[----:B------:R-:W-:-:S05]  /*6b10*/  SHF.R.U32.HI R6, RZ, R14, R11 ;  /* 0x0000000eff067219 */ /* 0x000fca000001160b */
[----:B------:R-:W2:Y:S01]  /*6b20*/  LDC R26, c[0x0][0x638] ;  /* 0x00018e00ff1a7b82 */ /* 0x000ea20000000800 */
[-C--:B---3--:R-:W-:Y:S02]  /*6b30*/  SHF.L.U32 R10, R10, R27.reuse, RZ ;  /* 0x0000001b0a0a7219 */ /* 0x088fe400000006ff */
[-CC-:B------:R-:W-:Y:S02]  /*6b40*/  SHF.R.U64 R25, R21, R27.reuse, R6.reuse ;  /* 0x0000001b15197219 */ /* 0x180fe40000001206 */
[----:B------:R-:W-:Y:S02]  /*6b50*/  LOP3.LUT R32, RZ, R10, RZ, 0x33, !PT ;  /* 0x0000000aff207212 */ /* 0x000fe400078e33ff */
[----:B------:R-:W-:Y:S01]  /*6b60*/  SHF.R.U32.HI R11, RZ, R27, R6 ;  /* 0x0000001bff0b7219 */ /* 0x000fe20000011606 */
[----:B------:R-:W3:Y:S01]  /*6b70*/  LDC R31, c[0x0][0x610] ;  /* 0x00018400ff1f7b82 */ /* 0x000ee20000000800 */
[----:B------:R-:W-:Y:S01]  /*6b80*/  IMAD.MOV.U32 R10, RZ, RZ, R25 ;  /* 0x000000ffff0a7224 */ /* 0x000fe200078e0019 */
[----:B------:R-:W-:Y:S06]  /*6b90*/  @!P0 BRA `(.L_x_165) ;  /* 0x0000000000288947 */ /* 0x000fec0003800000 */
        /* <DEDUP_REMOVED lines=10> */
.L_x_165:
[----:B------:R-:W-:Y:S02]  /*6c40*/  ISETP.NE.AND P0, PT, R2, 0x1, PT ;  /* 0x000000010200780c */ /* 0x000fe40003f05270 */
[----:B-1----:R-:W-:Y:S01]  /*6c50*/  SHF.R.U64 R6, R10, R24, R11 ;  /* 0x000000180a067219 */ /* 0x002fe2000000120b */
[----:B0-----:R-:W-:Y:S01]  /*6c60*/  VIADD R11, R20, 0xffffffff ;  /* 0xffffffff140b7836 */ /* 0x001fe20000000000 */
[----:B------:R-:W-:Y:S02]  /*6c70*/  SHF.L.U32 R30, R30, R27, RZ ;  /* 0x0000001b1e1e7219 */ /* 0x000fe400000006ff */
[----:B------:R-:W-:Y:S01]  /*6c80*/  LOP3.LUT R5, R21, R32, RZ, 0xc0, !PT ;  /* 0x0000002015057212 */ /* 0x000fe200078ec0ff */
[----:B------:R-:W-:-:S04]  /*6c90*/  IMAD.MOV R10, RZ, RZ, -R6 ;  /* 0x000000ffff0a7224 */ /* 0x000fc800078e0a06 */
[----:B------:R-:W-:Y:S01]  /*6ca0*/  IMAD R6, R30, R6, R5 ;  /* 0x000000061e067224 */ /* 0x000fe200078e0205 */
[----:B------:R-:W-:Y:S01]  /*6cb0*/  LOP3.LUT R5, R8, R11, RZ, 0xc0, !PT ;  /* 0x0000000b08057212 */ /* 0x000fe200078ec0ff */
[----:B------:R-:W-:Y:S02]  /*6cc0*/  @P0 IMAD R7, R9, R23, R4 ;  /* 0x0000001709070224 */ /* 0x000fe400078e0204 */
[----:B--2---:R-:W-:Y:S02]  /*6cd0*/  IMAD R4, R10, R26, R25 ;  /* 0x0000001a0a047224 */ /* 0x004fe400078e0219 */
[----:B---3--:R-:W-:Y:S02]  /*6ce0*/  IMAD R7, R6, R31, R7 ;  /* 0x0000001f06077224 */ /* 0x008fe400078e0207 */
[----:B------:R-:W-:Y:S02]  /*6cf0*/  IMAD R4, R4, R20, R5 ;  /* 0x0000001404047224 */ /* 0x000fe400078e0205 */
[----:B------:R-:W-:-:S02]  /*6d00*/  IMAD.MOV.U32 R8, RZ, RZ, 0x1 ;  /* 0x00000001ff087424 */ /* 0x000fc400078e00ff */
[----:B------:R-:W-:Y:S01]  /*6d10*/  IMAD.MOV.U32 R6, RZ, RZ, R22 ;  /* 0x000000ffff067224 */ /* 0x000fe200078e0016 */
[----:B------:R-:W-:Y:S02]  /*6d20*/  SEL R20, R4, R7, !P0 ;  /* 0x0000000704147207 */ /* 0x000fe40004000000 */
[----:B------:R-:W-:-:S07]  /*6d30*/  SEL R21, R7, R4, !P0 ;  /* 0x0000000407157207 */ /* 0x000fce0004000000 */
.L_x_163:
[----:B------:R-:W-:-:S08]  /*6d40*/  NOP ;  /* 0x0000000000007918 */ /* 0x000fd00000000000 */
[----:B------:R-:W0:-:S00]  /*6d50*/  USETMAXREG.DEALLOC.CTAPOOL 0x28 ;  /* 0x00000028000079c8 */ /* 0x000e0000080e0500 */
[----:B0-----:R-:W-:-:S13]  /*6d60*/  ISETP.NE.AND P0, PT, R3, RZ, PT ;  /* 0x000000ff0300720c */ /* 0x001fda0003f05270 */
[----:B------:R-:W-:Y:S05]  /*6d70*/  @P0 EXIT ;  /* 0x000000000000094d */ /* 0x000fea0003800000 */
[----:B------:R-:W-:Y:S01]  /*6d80*/  LOP3.LUT P0, RZ, R8, 0xff, RZ, 0xc0, !PT ;  /* 0x000000ff08ff7812 */ /* 0x000fe2000780c0ff */
[----:B------:R-:W-:Y:S02]  /*6d90*/  IMAD.MOV.U32 R3, RZ, RZ, 0x1 ;  /* 0x00000001ff037424 */ /* 0x000fe400078e00ff */
[----:B------:R-:W-:-:S10]  /*6da0*/  IMAD.MOV.U32 R8, RZ, RZ, RZ ;  /* 0x000000ffff087224 */ /* 0x000fd400078e00ff */
[----:B------:R-:W-:Y:S05]  /*6db0*/  @!P0 BRA `(.L_x_166) ;  /* 0x0000000c002c8947 */ /* 0x000fea0003800000 */
[----:B------:R-:W0:Y:S01]  /*6dc0*/  LDC R3, c[0x0][0x28c] ;  /* 0x0000a300ff037b82 */ /* 0x000e220000000800 */
[----:B------:R-:W1:Y:S01]  /*6dd0*/  S2R R12, SR_CgaCtaId ;  /* 0x00000000000c7919 */ /* 0x000e620000008800 */
[----:B------:R-:W-:Y:S01]  /*6de0*/  ULDC UR5, c[0x0][0x658] ;  /* 0x0001960000057ab9 */ /* 0x000fe20000000800 */
[----:B------:R-:W-:Y:S01]  /*6df0*/  UMOV UR6, 0xffffffff ;  /* 0xffffffff00067882 */ /* 0x000fe20000000000 */
[----:B------:R-:W-:Y:S01]  /*6e00*/  BSSY B0, `(.L_x_166) ;  /* 0x00000c6000007945 */ /* 0x000fe20003800000 */
[----:B------:R-:W-:Y:S01]  /*6e10*/  USHF.L.U32 UR6, UR6, UR5, URZ ;  /* 0x0000000506067299 */ /* 0x000fe2000800063f */
[----:B------:R-:W-:Y:S01]  /*6e20*/  IMAD.MOV.U32 R10, RZ, RZ, 0x1 ;  /* 0x00000001ff0a7424 */ /* 0x000fe200078e00ff */
[----:B------:R-:W-:Y:S01]  /*6e30*/  LOP3.LUT R19, R18, 0x2, RZ, 0xfc, !PT ;  /* 0x0000000212137812 */ /* 0x000fe200078efcff */
[----:B------:R-:W-:Y:S01]  /*6e40*/  IMAD.MOV.U32 R8, RZ, RZ, RZ ;  /* 0x000000ffff087224 */ /* 0x000fe200078e00ff */
[----:B------:R-:W-:Y:S01]  /*6e50*/  ULDC UR4, c[0x0][0x600] ;  /* 0x0001800000047ab9 */ /* 0x000fe20000000800 */
[----:B------:R-:W-:Y:S01]  /*6e60*/  UMOV UR7, 0x1 ;  /* 0x0000000100077882 */ /* 0x000fe20000000000 */
[----:B------:R-:W-:-:S02]  /*6e70*/  UIADD3 UR15, UR4, -0x1, URZ ;  /* 0xffffffff040f7890 */ /* 0x000fc4000fffe03f */
[----:B------:R-:W-:Y:S02]  /*6e80*/  USHF.L.U32 UR17, UR7, UR5, URZ ;  /* 0x0000000507117299 */ /* 0x000fe4000800063f */
[----:B------:R-:W-:Y:S01]  /*6e90*/  ULOP3.LUT UR16, URZ, UR6, URZ, 0x33, !UPT ;  /* 0x000000063f107292 */ /* 0x000fe2000f8e333f */
[----:B------:R-:W-:Y:S01]  /*6ea0*/  ULDC.64 UR20, c[0x0][0x198] ;  /* 0x0000660000147ab9 */ /* 0x000fe20000000a00 */
[----:B0-----:R-:W-:-:S05]  /*6eb0*/  VIADD R3, R3, 0x3f ;  /* 0x0000003f03037836 */ /* 0x001fca0000000000 */
[----:B------:R-:W-:-:S04]  /*6ec0*/  SHF.R.S32.HI R4, RZ, 0x1f, R3 ;  /* 0x0000001fff047819 */ /* 0x000fc80000011403 */
[----:B------:R-:W-:Y:S01]  /*6ed0*/  LEA.HI R4, R4, R3, RZ, 0x6 ;  /* 0x0000000304047211 */ /* 0x000fe200078f30ff */
[C---:B-1----:R-:W-:Y:S02]  /*6ee0*/  IMAD.SHL.U32 R11, R12.reuse, 0x10, RZ ;  /* 0x000000100c0b7824 */ /* 0x042fe400078e00ff */
[----:B------:R-:W-:Y:S01]  /*6ef0*/  IMAD.SHL.U32 R12, R12, 0x400, RZ ;  /* 0x000004000c0c7824 */ /* 0x000fe200078e00ff */
[----:B------:R-:W-:Y:S01]  /*6f00*/  SHF.R.S32.HI R9, RZ, 0x6, R4 ;  /* 0x00000006ff097819 */ /* 0x000fe20000011404 */
[----:B------:R-:W-:Y:S01]  /*6f10*/  IMAD.MOV.U32 R3, RZ, RZ, 0x1 ;  /* 0x00000001ff037424 */ /* 0x000fe200078e00ff */
[----:B------:R-:W-:Y:S02]  /*6f20*/  LOP3.LUT R11, R11, 0x70, RZ, 0xc0, !PT ;  /* 0x000000700b0b7812 */ /* 0x000fe400078ec0ff */
[----:B------:R-:W-:Y:S01]  /*6f30*/  LOP3.LUT R12, R12, 0x1c00, RZ, 0xc0, !PT ;  /* 0x00001c000c0c7812 */ /* 0x000fe200078ec0ff */
[----:B------:R-:W-:-:S07]  /*6f40*/  VIADD R13, R9, 0x1 ;  /* 0x00000001090d7836 */ /* 0x000fce0000000000 */
.L_x_177:
[----:B------:R-:W-:-:S03]  /*6f50*/  UMOV UR4, 0xffffffff ;  /* 0xffffffff00047882 */ /* 0x000fc60000000000 */
[----:B------:R-:W-:Y:S05]  /*6f60*/  BRA.DIV UR4, `(.L_x_167) ;  /* 0x0000000e04a87947 */ /* 0x000fea000b800000 */
[----:B------:R-:W-:-:S13]  /*6f70*/  ELECT P6, URZ, PT ;  /* 0x00000000003f782f */ /* 0x000fda00038c0000 */
.L_x_188:
[----:B------:R-:W0:Y:S01]  /*6f80*/  LDC R4, c[0x0][0x28c] ;  /* 0x0000a300ff047b82 */ /* 0x000e220000000800 */
[----:B------:R-:W-:Y:S01]  /*6f90*/  BSSY B1, `(.L_x_168) ;  /* 0x0000038000017945 */ /* 0x000fe20003800000 */
[----:B0-----:R-:W-:-:S13]  /*6fa0*/  ISETP.LT.OR P6, PT, R4, 0x1, !P6 ;  /* 0x000000010400780c */ /* 0x001fda00077c1670 */
[----:B------:R-:W-:Y:S05]  /*6fb0*/  @P6 BRA `(.L_x_169) ;  /* 0x0000000000d46947 */ /* 0x000fea0003800000 */
[----:B------:R-:W-:Y:S02]  /*6fc0*/  IMAD.SHL.U32 R21, R21, 0x80, RZ ;  /* 0x0000008015157824 */ /* 0x000fe400078e00ff */
[----:B------:R-:W-:Y:S02]  /*6fd0*/  IMAD R20, R20, 0x80, R11 ;  /* 0x0000008014147824 */ /* 0x000fe400078e020b */
[----:B------:R-:W-:Y:S02]  /*6fe0*/  IMAD.MOV.U32 R24, RZ, RZ, RZ ;  /* 0x000000ffff187224 */ /* 0x000fe400078e00ff */
[----:B------:R-:W-:Y:S02]  /*6ff0*/  IMAD.MOV.U32 R4, RZ, RZ, R13 ;  /* 0x000000ffff047224 */ /* 0x000fe400078e000d */
[----:B------:R-:W-:Y:S02]  /*7000*/  IMAD.MOV.U32 R5, RZ, RZ, R3 ;  /* 0x000000ffff057224 */ /* 0x000fe400078e0003 */
[----:B------:R-:W-:-:S07]  /*7010*/  IMAD.MOV.U32 R7, RZ, RZ, R8 ;  /* 0x000000ffff077224 */ /* 0x000fce00078e0008 */
.L_x_172:
[----:B------:R-:W0:Y:S01]  /*7020*/  S2R R15, SR_CgaCtaId ;  /* 0x00000000000f7919 */ /* 0x000e220000008800 */
[----:B------:R-:W-:Y:S02]  /*7030*/  MOV R14, 0x400 ;  /* 0x00000400000e7802 */ /* 0x000fe40000000f00 */
[----:B------:R-:W-:Y:S02]  /*7040*/  ISETP.NE.AND P1, PT, R0, RZ, PT ;  /* 0x000000ff0000720c */ /* 0x000fe40003f25270 */
[----:B0-----:R-:W-:Y:S02]  /*7050*/  LEA R22, R15, R14, 0x18 ;  /* 0x0000000e0f167211 */ /* 0x001fe400078ec0ff */
[----:B------:R-:W-:-:S09]  /*7060*/  SHF.L.U32 R14, R5, 0x1f, RZ ;  /* 0x0000001f050e7819 */ /* 0x000fd200000006ff */
[----:B------:R-:W0:Y:S01]  /*7070*/  @!P1 LDC R15, c[0x0][0x500] ;  /* 0x00014000ff0f9b82 */ /* 0x000e220000000800 */
[----:B------:R-:W-:-:S04]  /*7080*/  IMAD R23, R7, 0x8, R22 ;  /* 0x0000000807177824 */ /* 0x000fc800078e0216 */
[----:B------:R-:W1:Y:S02]  /*7090*/  SYNCS.PHASECHK.TRANS64.TRYWAIT P0, [R23+URZ+0x20], R14 ;  /* 0x0000200e170075a7 */ /* 0x000e64000800017f */
[----:B-1----:R-:W-:Y:S05]  /*70a0*/  @!P0 BRA `(.L_x_170) ;  /* 0x0000000c00788947 */ /* 0x002fea0003800000 */
.L_x_189:
[----:B-1----:R-:W-:Y:S01]  /*70b0*/  PRMT R14, R19, 0x9910, RZ ;  /* 0x00009910130e7816 */ /* 0x002fe200000000ff */
[----:B0-----:R0:W-:Y:S03]  /*70c0*/  @!P1 SYNCS.ARRIVE.TRANS64 RZ, [R23+URZ], R15 ;  /* 0x0000000f17ff99a7 */ /* 0x0011e6000800003f */
[----:B------:R-:W-:-:S13]  /*70d0*/  ISETP.NE.AND P0, PT, R14, 0x2, PT ;  /* 0x000000020e00780c */ /* 0x000fda0003f05270 */
[----:B0-----:R-:W-:Y:S05]  /*70e0*/  @P0 BRA `(.L_x_171) ;  /* 0x0000000000040947 */ /* 0x001fea0003800000 */
[----:B------:R-:W-:Y:S01]  /*70f0*/  BPT.TRAP 0x1 ;  /* 0x000000040000795c */ /* 0x000fe20000300000 */
.L_x_171:
[----:B------:R-:W-:Y:S01]  /*7100*/  IMAD R14, R7, 0x2000, R12 ;  /* 0x00002000070e7824 */ /* 0x000fe200078e020c */
[----:B------:R-:W-:Y:S01]  /*7110*/  R2UR UR9, R23 ;  /* 0x00000000170972ca */ /* 0x000fe200000e0000 */
[--C-:B------:R-:W-:Y:S01]  /*7120*/  IMAD R15, R7, 0x4000, R22.reuse ;  /* 0x00004000070f7824 */ /* 0x100fe200078e0216 */
[----:B------:R-:W-:Y:S01]  /*7130*/  UIADD3 UR4, UP0, UR20, 0xf0, URZ ;  /* 0x000000f014047890 */ /* 0x000fe2000ff1e03f */
[----:B------:R-:W-:Y:S01]  /*7140*/  IMAD R14, R14, 0x2, R22 ;  /* 0x000000020e0e7824 */ /* 0x000fe200078e0216 */
[----:B------:R-:W-:Y:S01]  /*7150*/  R2UR UR11, R21 ;  /* 0x00000000150b72ca */ /* 0x000fe200000e0000 */
[----:B------:R-:W-:Y:S01]  /*7160*/  VIADD R4, R4, 0xffffffff ;  /* 0xffffffff04047836 */ /* 0x000fe20000000000 */
[----:B------:R-:W-:Y:S01]  /*7170*/  R2UR UR5, R15 ;  /* 0x000000000f0572ca */ /* 0x000fe200000e0000 */
[----:B------:R-:W-:Y:S01]  /*7180*/  UIADD3 UR22, UP1, UR20, 0x1f0, URZ ;  /* 0x000001f014167890 */ /* 0x000fe2000ff3e03f */
[----:B------:R-:W-:Y:S01]  /*7190*/  R2UR UR8, R14 ;  /* 0x000000000e0872ca */ /* 0x000fe200000e0000 */
[----:B------:R-:W-:Y:S01]  /*71a0*/  VIADD R7, R7, 0x1 ;  /* 0x0000000107077836 */ /* 0x000fe20000000000 */
[----:B------:R-:W-:Y:S01]  /*71b0*/  R2UR UR10, R24 ;  /* 0x00000000180a72ca */ /* 0x000fe200000e0000 */
[----:B------:R-:W-:Y:S01]  /*71c0*/  UIADD3.X UR23, URZ, UR21, URZ, UP1, !UPT ;  /* 0x000000153f177290 */ /* 0x000fe20008ffe43f */
[----:B------:R-:W-:Y:S01]  /*71d0*/  R2UR UR12, R6 ;  /* 0x00000000060c72ca */ /* 0x000fe200000e0000 */
[----:B------:R-:W-:Y:S01]  /*71e0*/  UMOV UR6, 0x0 ;  /* 0x0000000000067882 */ /* 0x000fe20000000000 */
[----:B------:R-:W-:Y:S01]  /*71f0*/  R2UR UR18, R20 ;  /* 0x00000000141272ca */ /* 0x000fe200000e0000 */
[----:B------:R-:W-:Y:S01]  /*7200*/  UMOV UR7, 0x10000000 ;  /* 0x1000000000077882 */ /* 0x000fe20000000000 */
[----:B------:R-:W-:Y:S01]  /*7210*/  ISETP.GT.AND P1, PT, R4, 0x1, PT ;  /* 0x000000010400780c */ /* 0x000fe20003f24270 */
[----:B------:R-:W-:Y:S01]  /*7220*/  UMOV UR19, 0xff0000 ;  /* 0x00ff000000137882 */ /* 0x000fe20000000000 */
[C---:B------:R-:W-:Y:S01]  /*7230*/  ISETP.NE.AND P0, PT, R7.reuse, 0x4, PT ;  /* 0x000000040700780c */ /* 0x040fe20003f05270 */
[----:B------:R-:W-:Y:S01]  /*7240*/  UIADD3 UR13, UR5, 0x100, URZ ;  /* 0x00000100050d7890 */ /* 0x000fe2000fffe03f */
[----:B------:R-:W-:Y:S01]  /*7250*/  VIADD R24, R24, 0x40 ;  /* 0x0000004018187836 */ /* 0x000fe20000000000 */
[----:B------:R-:W-:Y:S01]  /*7260*/  UIADD3.X UR5, URZ, UR21, URZ, UP0, !UPT ;  /* 0x000000153f057290 */ /* 0x000fe200087fe43f */
[----:B------:R-:W-:Y:S01]  /*7270*/  SEL R14, RZ, 0x1, P0 ;  /* 0x00000001ff0e7807 */ /* 0x000fe20000000000 */
[----:B------:R-:W-:Y:S01]  /*7280*/  UIADD3 UR14, UR8, 0x10100, URZ ;  /* 0x00010100080e7890 */ /* 0x000fe2000fffe03f */
[----:B------:R-:W-:-:S02]  /*7290*/  SEL R7, R7, RZ, P0 ;  /* 0x000000ff07077207 */ /* 0x000fc40000000000 */
[----:B------:R-:W-:Y:S01]  /*72a0*/  UMOV UR8, UR13 ;  /* 0x0000000d00087c82 */ /* 0x000fe20008000000 */
[----:B------:R-:W-:-:S03]  /*72b0*/  LOP3.LUT R5, R5, R14, RZ, 0x3c, !PT ;  /* 0x0000000e05057212 */ /* 0x000fc600078e3cff */
[----:B------:R0:W-:Y:S02]  /*72c0*/  UTMALDG.3D [UR8], [UR4], desc[UR6] ;  /* 0x00000608040075b4 */ /* 0x0001e40008011000 */
[----:B0-----:R-:W-:Y:S01]  /*72d0*/  UMOV UR8, UR14 ;  /* 0x0000000e00087c82 */ /* 0x001fe20008000000 */
[----:B------:R-:W-:Y:S02]  /*72e0*/  UMOV UR11, UR18 ;  /* 0x00000012000b7c82 */ /* 0x000fe40008000000 */
[----:B------:R0:W-:Y:S02]  /*72f0*/  UTMALDG.3D.MULTICAST [UR8], [UR22], UR19, desc[UR6] ;  /* 0x00000608160073b4 */ /* 0x0001e40008011813 */
[----:B0-----:R-:W-:Y:S05]  /*7300*/  @P1 BRA `(.L_x_172) ;  /* 0xfffffffc00441947 */ /* 0x001fea000383ffff */
.L_x_169:
[----:B------:R-:W-:Y:S05]  /*7310*/  BSYNC B1 ;  /* 0x0000000000017941 */ /* 0x000fea0003800000 */
.L_x_168:
[----:B------:R-:W-:Y:S01]  /*7320*/  LOP3.LUT P1, RZ, R10, 0xff, RZ, 0xc0, !PT ;  /* 0x000000ff0aff7812 */ /* 0x000fe2000782c0ff */
[----:B------:R-:W-:Y:S01]  /*7330*/  IMAD.IADD R8, R9, 0x1, R8 ;  /* 0x0000000109087824 */ /* 0x000fe200078e0208 */
[----:B------:R-:W-:Y:S01]  /*7340*/  IADD3 R16, P2, R16, UR36, RZ ;  /* 0x0000002410107c10 */ /* 0x000fe2000ff5e0ff */
[----:B------:R-:W-:Y:S01]  /*7350*/  ULDC.64 UR4, c[0x0][0x650] ;  /* 0x0001940000047ab9 */ /* 0x000fe20000000a00 */
[----:B------:R-:W-:Y:S01]  /*7360*/  BSSY B1, `(.L_x_173) ;  /* 0x000006d000017945 */ /* 0x000fe20003800000 */
[----:B------:R-:W-:Y:S01]  /*7370*/  IMAD.MOV.U32 R21, RZ, RZ, -0x1 ;  /* 0xffffffffff157424 */ /* 0x000fe200078e00ff */
[----:B------:R-:W-:Y:S01]  /*7380*/  SHF.R.U32.HI R4, RZ, 0x2, R8 ;  /* 0x00000002ff047819 */ /* 0x000fe20000011608 */
[----:B------:R-:W-:Y:S01]  /*7390*/  IMAD.MOV.U32 R20, RZ, RZ, -0x1 ;  /* 0xffffffffff147424 */ /* 0x000fe200078e00ff */
[----:B------:R-:W-:Y:S02]  /*73a0*/  ISETP.GT.U32.AND P0, PT, R8, 0x3, PT ;  /* 0x000000030800780c */ /* 0x000fe40003f04070 */
[----:B------:R-:W-:-:S02]  /*73b0*/  LOP3.LUT R4, R4, 0x1, RZ, 0xc0, !PT ;  /* 0x0000000104047812 */ /* 0x000fc400078ec0ff */
[----:B------:R-:W-:Y:S01]  /*73c0*/  ISETP.LT.U32.AND P0, PT, R9, 0x4, P0 ;  /* 0x000000040900780c */ /* 0x000fe20000701070 */
[----:B------:R-:W0:Y:S01]  /*73d0*/  @P1 S2R R6, SR_CgaCtaId ;  /* 0x0000000000061919 */ /* 0x000e220000008800 */
[----:B------:R-:W-:Y:S02]  /*73e0*/  @P1 MOV R5, 0x400 ;  /* 0x0000040000051802 */ /* 0x000fe40000000f00 */
[----:B------:R-:W-:Y:S02]  /*73f0*/  IADD3.X R17, R17, UR42, RZ, P2, !PT ;  /* 0x0000002a11117c10 */ /* 0x000fe400097fe4ff */
[----:B------:R-:W-:Y:S02]  /*7400*/  ISETP.GE.U32.AND P2, PT, R16, UR4, PT ;  /* 0x0000000410007c0c */ /* 0x000fe4000bf46070 */
[----:B------:R-:W-:Y:S02]  /*7410*/  LOP3.LUT R8, R8, 0x3, RZ, 0xc0, !PT ;  /* 0x0000000308087812 */ /* 0x000fe400078ec0ff */
[----:B------:R-:W-:-:S02]  /*7420*/  PRMT R10, RZ, 0x7610, R10 ;  /* 0x00007610ff0a7816 */ /* 0x000fc4000000000a */
[----:B0-----:R-:W-:Y:S01]  /*7430*/  @P1 LEA R5, R6, R5, 0x18 ;  /* 0x0000000506051211 */ /* 0x001fe200078ec0ff */
[----:B------:R-:W-:-:S03]  /*7440*/  IMAD.MOV.U32 R6, RZ, RZ, -0x1 ;  /* 0xffffffffff067424 */ /* 0x000fc600078e00ff */
[----:B------:R0:W-:Y:S01]  /*7450*/  @P1 SYNCS.ARRIVE.TRANS64.A1T0 RZ, [R5+URZ+0x58], RZ ;  /* 0x000058ff05ff19a7 */ /* 0x0001e2000810003f */
[----:B------:R-:W-:Y:S02]  /*7460*/  ISETP.NE.U32.AND P1, PT, R4, 0x1, PT ;  /* 0x000000010400780c */ /* 0x000fe40003f25070 */
[----:B------:R-:W-:Y:S02]  /*7470*/  SEL R4, RZ, 0x1, !P0 ;  /* 0x00000001ff047807 */ /* 0x000fe40004000000 */
[----:B------:R-:W-:Y:S02]  /*7480*/  ISETP.GE.U32.AND.EX P0, PT, R17, UR5, PT, P2 ;  /* 0x0000000511007c0c */ /* 0x000fe4000bf06120 */
[----:B------:R-:W-:-:S04]  /*7490*/  ISETP.GT.U32.AND P1, PT, R9, 0x3, !P1 ;  /* 0x000000030900780c */ /* 0x000fc80004f24070 */
[----:B0-----:R-:W-:-:S04]  /*74a0*/  SEL R5, RZ, 0x1, !P1 ;  /* 0x00000001ff057807 */ /* 0x001fc80004800000 */
[--C-:B------:R-:W-:Y:S02]  /*74b0*/  LOP3.LUT R3, R5, R3, R4.reuse, 0x96, !PT ;  /* 0x0000000305037212 */ /* 0x100fe400078e9604 */
[----:B------:R-:W-:Y:S01]  /*74c0*/  PRMT R4, RZ, 0x7610, R4 ;  /* 0x00007610ff047816 */ /* 0x000fe20000000004 */
[----:B------:R-:W-:Y:S06]  /*74d0*/  @P0 BRA `(.L_x_174) ;  /* 0x0000000400540947 */ /* 0x000fec0003800000 */
[----:B------:R-:W0:Y:S01]  /*74e0*/  S2R R15, SR_CTAID.X ;  /* 0x00000000000f7919 */ /* 0x000e220000002500 */
[----:B------:R-:W-:Y:S01]  /*74f0*/  ULDC.64 UR4, c[0x0][0x628] ;  /* 0x00018a0000047ab9 */ /* 0x000fe20000000a00 */
[----:B------:R-:W-:Y:S01]  /*7500*/  ULDC UR7, c[0x0][0x630] ;  /* 0x00018c0000077ab9 */ /* 0x000fe20000000800 */
[----:B------:R-:W-:Y:S01]  /*7510*/  ISETP.NE.U32.AND P0, PT, RZ, UR4, PT ;  /* 0x00000004ff007c0c */ /* 0x000fe2000bf05070 */
[----:B------:R-:W1:Y:S01]  /*7520*/  S2R R20, SR_CTAID.Y ;  /* 0x0000000000147919 */ /* 0x000e620000002600 */
[----:B------:R-:W-:Y:S01]  /*7530*/  ULDC UR8, c[0x0][0x150] ;  /* 0x0000540000087ab9 */ /* 0x000fe20000000800 */
[----:B------:R-:W-:Y:S01]  /*7540*/  IMAD.MOV.U32 R4, RZ, RZ, R16 ;  /* 0x000000ffff047224 */ /* 0x000fe200078e0010 */
[----:B------:R-:W-:Y:S01]  /*7550*/  ISETP.NE.AND.EX P0, PT, RZ, UR5, PT, P0 ;  /* 0x00000005ff007c0c */ /* 0x000fe2000bf05300 */
[----:B------:R-:W-:Y:S01]  /*7560*/  IMAD.MOV.U32 R5, RZ, RZ, R17 ;  /* 0x000000ffff057224 */ /* 0x000fe200078e0011 */
[----:B0-----:R-:W-:-:S11]  /*7570*/  I2FP.F32.U32 R22, R15 ;  /* 0x0000000f00167245 */ /* 0x001fd60000201000 */
[----:B------:R-:W-:Y:S05]  /*7580*/  @!P0 BRA `(.L_x_175) ;  /* 0x0000000000288947 */ /* 0x000fea0003800000 */
[----:B------:R-:W-:Y:S02]  /*7590*/  ULDC UR6, c[0x0][0x634] ;  /* 0x00018d0000067ab9 */ /* 0x000fe40000000800 */
[----:B------:R-:W-:-:S05]  /*75a0*/  IADD3 R5, P0, R16, UR6, RZ ;  /* 0x0000000610057c10 */ /* 0x000fca000ff1e0ff */
[----:B------:R-:W-:-:S04]  /*75b0*/  IMAD.X R21, RZ, RZ, R17, P0 ;  /* 0x000000ffff157224 */ /* 0x000fc800000e0611 */
[----:B------:R-:W-:-:S04]  /*75c0*/  IMAD.WIDE.U32 R6, R21, UR4, RZ ;  /* 0x0000000415067c25 */ /* 0x000fc8000f8e00ff */
[----:B------:R-:W-:-:S04]  /*75d0*/  IMAD.WIDE.U32 R6, P0, R5, UR5, R6 ;  /* 0x0000000505067c25 */ /* 0x000fc8000f800006 */
[----:B------:R-:W-:-:S04]  /*75e0*/  IMAD.WIDE.U32 R4, R5, UR4, RZ ;  /* 0x0000000405047c25 */ /* 0x000fc8000f8e00ff */
[----:B------:R-:W-:Y:S01]  /*75f0*/  IMAD.MOV.U32 R4, RZ, RZ, R7 ;  /* 0x000000ffff047224 */ /* 0x000fe200078e0007 */
[----:B------:R-:W-:Y:S01]  /*7600*/  IADD3 RZ, P1, R5, R6, RZ ;  /* 0x0000000605ff7210 */ /* 0x000fe20007f3e0ff */
[----:B------:R-:W-:-:S04]  /*7610*/  IMAD.X R5, RZ, RZ, RZ, P0 ;  /* 0x000000ffff057224 */ /* 0x000fc800000e06ff */
[----:B------:R-:W-:-:S08]  /*7620*/  IMAD.WIDE.U32.X R4, R21, UR5, R4, P1 ;  /* 0x0000000515047c25 */ /* 0x000fd000088e0404 */
.L_x_175:
[--C-:B------:R-:W-:Y:S01]  /*7630*/  SHF.R.U64 R14, R4, UR7, R5.reuse ;  /* 0x00000007040e7c19 */ /* 0x100fe20008001205 */
[----:B------:R-:W-:Y:S01]  /*7640*/  FMUL R22, R22, UR8 ;  /* 0x0000000816167c20 */ /* 0x000fe20008400000 */
[----:B------:R-:W-:Y:S01]  /*7650*/  SHF.R.U32.HI R4, RZ, UR7, R5 ;  /* 0x00000007ff047c19 */ /* 0x000fe20008011605 */
[----:B------:R-:W0:Y:S01]  /*7660*/  LDC R6, c[0x0][0x144] ;  /* 0x00005100ff067b82 */ /* 0x000e220000000800 */
[----:B------:R-:W-:Y:S01]  /*7670*/  IADD3 R5, P0, RZ, -R14, RZ ;  /* 0x8000000eff057210 */ /* 0x000fe20007f1e0ff */
[----:B------:R-:W-:Y:S01]  /*7680*/  ULDC UR6, c[0x0][0x154] ;  /* 0x0000550000067ab9 */ /* 0x000fe20000000800 */
[----:B-1----:R-:W-:Y:S01]  /*7690*/  I2FP.F32.U32 R7, R20 ;  /* 0x0000001400077245 */ /* 0x002fe20000201000 */
[----:B------:R-:W1:Y:S01]  /*76a0*/  F2I.U32.TRUNC.NTZ R22, R22 ;  /* 0x0000001600167305 */ /* 0x000e62000020f000 */
[----:B------:R-:W-:Y:S01]  /*76b0*/  ULDC.64 UR4, c[0x0][0x620] ;  /* 0x0001880000047ab9 */ /* 0x000fe20000000a00 */
[----:B------:R-:W-:Y:S01]  /*76c0*/  IMAD.X R4, RZ, RZ, ~R4, P0 ;  /* 0x000000ffff047224 */ /* 0x000fe200000e0e04 */
[----:B------:R-:W-:Y:S01]  /*76d0*/  ISETP.NE.AND P2, PT, R2, 0x1, PT ;  /* 0x000000010200780c */ /* 0x000fe20003f45270 */
[----:B------:R-:W-:Y:S01]  /*76e0*/  FMUL R23, R7, UR6 ;  /* 0x0000000607177c20 */ /* 0x000fe20008400000 */
[----:B------:R-:W2:Y:S01]  /*76f0*/  LDC R25, c[0x0][0x148] ;  /* 0x00005200ff197b82 */ /* 0x000ea20000000800 */
[----:B------:R-:W-:Y:S01]  /*7700*/  IMAD R4, R4, UR4, RZ ;  /* 0x0000000404047c24 */ /* 0x000fe2000f8e02ff */
[----:B------:R-:W-:-:S02]  /*7710*/  ULDC.64 UR6, c[0x0][0x640] ;  /* 0x0001900000067ab9 */ /* 0x000fc40000000a00 */
[----:B------:R-:W-:Y:S01]  /*7720*/  ISETP.NE.U32.AND P0, PT, RZ, UR6, PT ;  /* 0x00000006ff007c0c */ /* 0x000fe2000bf05070 */
[----:B------:R-:W3:Y:S01]  /*7730*/  F2I.U32.TRUNC.NTZ R23, R23 ;  /* 0x0000001700177305 */ /* 0x000ee2000020f000 */
[C---:B------:R-:W-:Y:S02]  /*7740*/  IMAD R7, R5.reuse, UR5, R4 ;  /* 0x0000000505077c24 */ /* 0x040fe4000f8e0204 */
[----:B------:R-:W-:Y:S01]  /*7750*/  IMAD.WIDE.U32 R4, R5, UR4, R16 ;  /* 0x0000000405047c25 */ /* 0x000fe2000f8e0010 */
[----:B------:R-:W-:Y:S01]  /*7760*/  ULDC UR4, c[0x0][0x618] ;  /* 0x0001860000047ab9 */ /* 0x000fe20000000800 */
[----:B------:R-:W-:Y:S02]  /*7770*/  ISETP.NE.AND.EX P0, PT, RZ, UR7, PT, P0 ;  /* 0x00000007ff007c0c */ /* 0x000fe4000bf05300 */
[----:B------:R-:W-:Y:S02]  /*7780*/  IMAD.IADD R5, R5, 0x1, R7 ;  /* 0x0000000105057824 */ /* 0x000fe400078e0207 */
[----:B-1----:R-:W-:-:S03]  /*7790*/  IMAD.MOV R22, RZ, RZ, -R22 ;  /* 0x000000ffff167224 */ /* 0x002fc600078e0a16 */
[----:B------:R-:W-:Y:S01]  /*77a0*/  SHF.R.U64 R21, R4, UR4, R5 ;  /* 0x0000000404157c19 */ /* 0x000fe20008001205 */
[----:B0-----:R-:W-:Y:S01]  /*77b0*/  IMAD R15, R6, R22, R15 ;  /* 0x00000016060f7224 */ /* 0x001fe200078e020f */
[----:B------:R-:W-:Y:S01]  /*77c0*/  SHF.R.U32.HI R4, RZ, UR4, R5 ;  /* 0x00000004ff047c19 */ /* 0x000fe20008011605 */
[----:B------:R-:W-:Y:S01]  /*77d0*/  ULDC UR4, c[0x0][0x608] ;  /* 0x0001820000047ab9 */ /* 0x000fe20000000800 */
[----:B---3--:R-:W-:Y:S02]  /*77e0*/  IMAD.MOV R6, RZ, RZ, -R23 ;  /* 0x000000ffff067224 */ /* 0x008fe400078e0a17 */
[--C-:B------:R-:W-:Y:S02]  /*77f0*/  SHF.R.U64 R22, R21, UR4, R4.reuse ;  /* 0x0000000415167c19 */ /* 0x100fe40008001204 */
[----:B------:R-:W-:Y:S01]  /*7800*/  SHF.R.U32.HI R5, RZ, UR4, R4 ;  /* 0x00000004ff057c19 */ /* 0x000fe20008011604 */
[----:B------:R-:W-:Y:S01]  /*7810*/  ULDC UR4, c[0x0][0x658] ;  /* 0x0001960000047ab9 */ /* 0x000fe20000000800 */
[----:B--2---:R-:W-:-:S02]  /*7820*/  @P2 IMAD R15, R25, R6, R20 ;  /* 0x00000006190f2224 */ /* 0x004fc400078e0214 */
[--C-:B------:R-:W-:Y:S02]  /*7830*/  SHF.R.U64 R20, R22, UR4, R5.reuse ;  /* 0x0000000416147c19 */ /* 0x100fe40008001205 */
[----:B------:R-:W-:-:S03]  /*7840*/  SHF.R.U32.HI R23, RZ, UR4, R5 ;  /* 0x00000004ff177c19 */ /* 0x000fc60008011605 */
[----:B------:R-:W-:Y:S02]  /*7850*/  IMAD.MOV.U32 R6, RZ, RZ, R20 ;  /* 0x000000ffff067224 */ /* 0x000fe400078e0014 */
[----:B------:R-:W-:Y:S01]  /*7860*/  IMAD.MOV.U32 R5, RZ, RZ, R23 ;  /* 0x000000ffff057224 */ /* 0x000fe200078e0017 */
[----:B------:R-:W-:Y:S06]  /*7870*/  @!P0 BRA `(.L_x_176) ;  /* 0x00000000002c8947 */ /* 0x000fec0003800000 */
        /* <DEDUP_REMOVED lines=9> */
[----:B------:R-:W-:-:S04]  /*7910*/  IMAD.WIDE.U32.X R4, R23, UR7, R4, P1 ;  /* 0x0000000717047c25 */ /* 0x000fc800088e0404 */
[----:B------:R-:W-:-:S07]  /*7920*/  IMAD.MOV.U32 R6, RZ, RZ, R4 ;  /* 0x000000ffff067224 */ /* 0x000fce00078e0004 */
.L_x_176:
[----:B------:R-:W-:Y:S01]  /*7930*/  ULDC UR4, c[0x0][0x648] ;  /* 0x0001920000047ab9 */ /* 0x000fe20000000800 */
[----:B------:R-:W-:Y:S01]  /*7940*/  LOP3.LUT R4, R22, UR16, RZ, 0xc0, !PT ;  /* 0x0000001016047c12 */ /* 0x000fe2000f8ec0ff */
[----:B------:R-:W-:Y:S01]  /*7950*/  ULDC UR5, c[0x0][0x610] ;  /* 0x0001840000057ab9 */ /* 0x000fe20000000800 */
[----:B------:R-:W-:Y:S01]  /*7960*/  SHF.R.U64 R5, R6, UR4, R5 ;  /* 0x0000000406057c19 */ /* 0x000fe20008001205 */
[----:B------:R-:W-:Y:S01]  /*7970*/  ULDC UR4, c[0x0][0x638] ;  /* 0x00018e0000047ab9 */ /* 0x000fe20000000800 */
[----:B------:R-:W-:-:S03]  /*7980*/  LOP3.LUT R21, R21, UR15, RZ, 0xc0, !PT ;  /* 0x0000000f15157c12 */ /* 0x000fc6000f8ec0ff */
[----:B------:R-:W-:Y:S02]  /*7990*/  IMAD.MOV R7, RZ, RZ, -R5 ;  /* 0x000000ffff077224 */ /* 0x000fe400078e0a05 */
[----:B------:R-:W-:Y:S02]  /*79a0*/  IMAD R4, R5, UR17, R4 ;  /* 0x0000001105047c24 */ /* 0x000fe4000f8e0204 */
[----:B------:R-:W-:Y:S01]  /*79b0*/  IMAD R20, R7, UR4, R20 ;  /* 0x0000000407147c24 */ /* 0x000fe2000f8e0214 */
[----:B------:R-:W-:Y:S01]  /*79c0*/  ULDC UR4, c[0x0][0x600] ;  /* 0x0001800000047ab9 */ /* 0x000fe20000000800 */
[----:B------:R-:W-:Y:S02]  /*79d0*/  IMAD R15, R4, UR5, R15 ;  /* 0x00000005040f7c24 */ /* 0x000fe4000f8e020f */
[----:B------:R-:W-:Y:S02]  /*79e0*/  IMAD R6, R20, UR4, R21 ;  /* 0x0000000414067c24 */ /* 0x000fe4000f8e0215 */
[----:B------:R-:W-:-:S03]  /*79f0*/  IMAD.MOV.U32 R4, RZ, RZ, 0x1 ;  /* 0x00000001ff047424 */ /* 0x000fc600078e00ff */
[----:B------:R-:W-:Y:S02]  /*7a00*/  SEL R20, R6, R15, !P2 ;  /* 0x0000000f06147207 */ /* 0x000fe40005000000 */
[----:B------:R-:W-:Y:S01]  /*7a10*/  SEL R21, R15, R6, !P2 ;  /* 0x000000060f157207 */ /* 0x000fe20005000000 */
[----:B------:R-:W-:-:S07]  /*7a20*/  IMAD.MOV.U32 R6, RZ, RZ, R14 ;  /* 0x000000ffff067224 */ /* 0x000fce00078e000e */
.L_x_174:
[----:B------:R-:W-:Y:S05]  /*7a30*/  BSYNC B1 ;  /* 0x0000000000017941 */ /* 0x000fea0003800000 */
.L_x_173:
[----:B------:R-:W-:-:S13]  /*7a40*/  LOP3.LUT P0, RZ, R4, 0xff, RZ, 0xc0, !PT ;  /* 0x000000ff04ff7812 */ /* 0x000fda000780c0ff */
[----:B------:R-:W-:Y:S05]  /*7a50*/  @P0 BRA `(.L_x_177) ;  /* 0xfffffff4003c0947 */ /* 0x000fea000383ffff */
[----:B------:R-:W-:Y:S05]  /*7a60*/  BSYNC B0 ;  /* 0x0000000000007941 */ /* 0x000fea0003800000 */
.L_x_166:
[----:B------:R-:W-:-:S03]  /*7a70*/  UMOV UR4, 0xffffffff ;  /* 0xffffffff00047882 */ /* 0x000fc60000000000 */
[----:B------:R-:W-:Y:S05]  /*7a80*/  BRA.DIV UR4, `(.L_x_178) ;  /* 0x0000000604147947 */ /* 0x000fea000b800000 */
[----:B------:R-:W-:-:S13]  /*7a90*/  ELECT P6, URZ, PT ;  /* 0x00000000003f782f */ /* 0x000fda00038c0000 */
.L_x_192:
[----:B------:R-:W-:Y:S04]  /*7aa0*/  BSSY B0, `(.L_x_179) ;  /* 0x000002b000007945 */ /* 0x000fe80003800000 */
[----:B------:R-:W-:Y:S05]  /*7ab0*/  @!P6 BRA `(.L_x_180) ;  /* 0x0000000000a4e947 */ /* 0x000fea0003800000 */
[----:B------:R-:W-:-:S04]  /*7ac0*/  LOP3.LUT R18, R18, 0x2, RZ, 0xfc, !PT ;  /* 0x0000000212127812 */ /* 0x000fc800078efcff */
[----:B------:R-:W-:-:S13]  /*7ad0*/  ISETP.NE.AND P0, PT, R18, 0x3, PT ;  /* 0x000000031200780c */ /* 0x000fda0003f05270 */
[----:B------:R-:W-:Y:S05]  /*7ae0*/  @!P0 BRA `(.L_x_181) ;  /* 0x0000000000048947 */ /* 0x000fea0003800000 */
[----:B------:R-:W-:Y:S01]  /*7af0*/  BPT.TRAP 0x1 ;  /* 0x000000040000795c */ /* 0x000fe20000300000 */
.L_x_181:
[----:B------:R-:W0:Y:S01]  /*7b00*/  S2R R5, SR_CgaCtaId ;  /* 0x0000000000057919 */ /* 0x000e220000008800 */
[----:B------:R-:W-:Y:S02]  /*7b10*/  MOV R0, 0x400 ;  /* 0x0000040000007802 */ /* 0x000fe40000000f00 */
[----:B------:R-:W-:Y:S02]  /*7b20*/  SHF.L.U32 R2, R3, 0x1f, RZ ;  /* 0x0000001f03027819 */ /* 0x000fe400000006ff */
[----:B0-----:R-:W-:-:S05]  /*7b30*/  LEA R5, R5, R0, 0x18 ;  /* 0x0000000005057211 */ /* 0x001fca00078ec0ff */
[----:B------:R-:W-:-:S04]  /*7b40*/  VIADD R5, R5, 0x20 ;  /* 0x0000002005057836 */ /* 0x000fc80000000000 */
[C---:B------:R-:W-:Y:S02]  /*7b50*/  IMAD R7, R8.reuse, 0x8, R5 ;  /* 0x0000000808077824 */ /* 0x040fe400078e0205 */
[----:B------:R-:W-:Y:S02]  /*7b60*/  VIADD R8, R8, 0x1 ;  /* 0x0000000108087836 */ /* 0x000fe40000000000 */
[----:B------:R-:W0:Y:S03]  /*7b70*/  SYNCS.PHASECHK.TRANS64.TRYWAIT P0, [R7+URZ], R2 ;  /* 0x00000002070075a7 */ /* 0x000e26000800017f */
[----:B------:R-:W-:-:S04]  /*7b80*/  ISETP.NE.AND P1, PT, R8, 0x4, PT ;  /* 0x000000040800780c */ /* 0x000fc80003f25270 */
[----:B------:R-:W-:Y:S02]  /*7b90*/  SEL R0, RZ, 0x1, P1 ;  /* 0x00000001ff007807 */ /* 0x000fe40000800000 */
[----:B------:R-:W-:Y:S02]  /*7ba0*/  SEL R8, R8, RZ, P1 ;  /* 0x000000ff08087207 */ /* 0x000fe40000800000 */
[----:B------:R-:W-:-:S03]  /*7bb0*/  LOP3.LUT R9, R3, R0, RZ, 0x3c, !PT ;  /* 0x0000000003097212 */ /* 0x000fc600078e3cff */
[----:B------:R-:W-:Y:S01]  /*7bc0*/  IMAD R6, R8, 0x8, R5 ;  /* 0x0000000808067824 */ /* 0x000fe200078e0205 */
[----:B------:R-:W-:Y:S01]  /*7bd0*/  SHF.L.U32 R3, R9, 0x1f, RZ ;  /* 0x0000001f09037819 */ /* 0x000fe200000006ff */
[----:B0-----:R-:W-:Y:S06]  /*7be0*/  @!P0 BRA `(.L_x_182) ;  /* 0x0000000000dc8947 */ /* 0x001fec0003800000 */
.L_x_193:
[----:B------:R-:W1:Y:S01]  /*7bf0*/  SYNCS.PHASECHK.TRANS64.TRYWAIT P0, [R6+URZ], R3 ;  /* 0x00000003060075a7 */ /* 0x000e62000800017f */
[----:B------:R-:W-:-:S05]  /*7c00*/  VIADD R0, R8, 0x1 ;  /* 0x0000000108007836 */ /* 0x000fca0000000000 */
[----:B------:R-:W-:-:S04]  /*7c10*/  ISETP.NE.AND P1, PT, R0, 0x4, PT ;  /* 0x000000040000780c */ /* 0x000fc80003f25270 */
[----:B0-----:R-:W-:Y:S02]  /*7c20*/  SEL R2, RZ, 0x1, P1 ;  /* 0x00000001ff027807 */ /* 0x001fe40000800000 */
[----:B------:R-:W-:Y:S02]  /*7c30*/  SEL R0, R0, RZ, P1 ;  /* 0x000000ff00007207 */ /* 0x000fe40000800000 */
[----:B------:R-:W-:-:S03]  /*7c40*/  LOP3.LUT R9, R9, R2, RZ, 0x3c, !PT ;  /* 0x0000000209097212 */ /* 0x000fc600078e3cff */
[----:B------:R-:W-:Y:S01]  /*7c50*/  IMAD R7, R0, 0x8, R5 ;  /* 0x0000000800077824 */ /* 0x000fe200078e0205 */
[----:B------:R-:W-:Y:S01]  /*7c60*/  SHF.L.U32 R4, R9, 0x1f, RZ ;  /* 0x0000001f09047819 */ /* 0x000fe200000006ff */
[----:B-1----:R-:W-:Y:S06]  /*7c70*/  @!P0 BRA `(.L_x_183) ;  /* 0x0000000000cc8947 */ /* 0x002fec0003800000 */
.L_x_194:
[----:B------:R-:W1:Y:S01]  /*7c80*/  SYNCS.PHASECHK.TRANS64.TRYWAIT P0, [R7+URZ], R4 ;  /* 0x00000004070075a7 */ /* 0x000e62000800017f */
[----:B------:R-:W-:-:S05]  /*7c90*/  VIADD R0, R0, 0x1 ;  /* 0x0000000100007836 */ /* 0x000fca0000000000 */
[----:B------:R-:W-:-:S04]  /*7ca0*/  ISETP.NE.AND P1, PT, R0, 0x4, PT ;  /* 0x000000040000780c */ /* 0x000fc80003f25270 */
[----:B------:R-:W-:Y:S02]  /*7cb0*/  SEL R2, RZ, 0x1, P1 ;  /* 0x00000001ff027807 */ /* 0x000fe40000800000 */
[----:B------:R-:W-:Y:S02]  /*7cc0*/  SEL R0, R0, RZ, P1 ;  /* 0x000000ff00007207 */ /* 0x000fe40000800000 */
[----:B------:R-:W-:Y:S01]  /*7cd0*/  LOP3.LUT R2, R9, R2, RZ, 0x3c, !PT ;  /* 0x0000000209027212 */ /* 0x000fe200078e3cff */
[----:B-1----:R-:W-:Y:S06]  /*7ce0*/  @!P0 BRA `(.L_x_184) ;  /* 0x0000000000c48947 */ /* 0x002fec0003800000 */
.L_x_195:
[----:B------:R-:W-:Y:S01]  /*7cf0*/  IMAD R5, R0, 0x8, R5 ;  /* 0x0000000800057824 */ /* 0x000fe200078e0205 */
[----:B------:R-:W-:-:S07]  /*7d00*/  SHF.L.U32 R0, R2, 0x1f, RZ ;  /* 0x0000001f02007819 */ /* 0x000fce00000006ff */
.L_x_185:
[----:B--2---:R2:W3:Y:S02]  /*7d10*/  SYNCS.PHASECHK.TRANS64.TRYWAIT P0, [R5+URZ], R0 ;  /* 0x00000000050075a7 */ /* 0x0044e4000800017f */
[----:B---3--:R-:W-:Y:S05]  /*7d20*/  @!P0 NANOSLEEP.SYNCS 0x989680 ;  /* 0x009896800000895d */ /* 0x008fea0003900000 */
[----:B------:R-:W3:Y:S02]  /*7d30*/  @!P0 SYNCS.PHASECHK.TRANS64 P0, [R5+URZ], R0 ;  /* 0x00000000050085a7 */ /* 0x000ee4000800007f */
[----:B---3--:R-:W-:Y:S05]  /*7d40*/  @!P0 BRA `(.L_x_185) ;  /* 0xfffffffc00f08947 */ /* 0x008fea000383ffff */
.L_x_180:
[----:B------:R-:W-:Y:S05]  /*7d50*/  BSYNC B0 ;  /* 0x0000000000007941 */ /* 0x000fea0003800000 */
.L_x_179:
[----:B------:R-:W-:Y:S05]  /*7d60*/  EXIT ;  /* 0x000000000000794d */ /* 0x000fea0003800000 */
.L_x_21:
[----:B-1----:R1:W2:Y:S02]  /*7d70*/  SYNCS.PHASECHK.TRANS64.TRYWAIT P1, [R3+URZ], R0 ;  /* 0x00000000030075a7 */ /* 0x0022a4000802017f */
[----:B--2---:R-:W-:Y:S05]  /*7d80*/  @!P1 NANOSLEEP.SYNCS 0x989680 ;  /* 0x009896800000995d */ /* 0x004fea0003900000 */
[----:B------:R-:W2:Y:S02]  /*7d90*/  @!P1 SYNCS.PHASECHK.TRANS64 P1, [R3+URZ], R0 ;  /* 0x00000000030095a7 */ /* 0x000ea4000802007f */
[----:B--2---:R-:W-:Y:S05]  /*7da0*/  @!P1 BRA `(.L_x_21) ;  /* 0xfffffffc00f09947 */ /* 0x004fea000383ffff */
[----:B------:R-:W-:Y:S05]  /*7db0*/  BRA `(.L_x_20) ;  /* 0xffffff98007c7947 */ /* 0x000fea000383ffff */
.L_x_26:
[----:B-1----:R1:W2:Y:S02]  /*7dc0*/  SYNCS.PHASECHK.TRANS64.TRYWAIT P1, [R5+URZ], R4 ;  /* 0x00000004050075a7 */ /* 0x0022a4000802017f */
[----:B--2---:R-:W-:Y:S05]  /*7dd0*/  @!P1 NANOSLEEP.SYNCS 0x989680 ;  /* 0x009896800000995d */ /* 0x004fea0003900000 */
[----:B------:R-:W2:Y:S02]  /*7de0*/  @!P1 SYNCS.PHASECHK.TRANS64 P1, [R5+URZ], R4 ;  /* 0x00000004050095a7 */ /* 0x000ea4000802007f */
[----:B--2---:R-:W-:Y:S05]  /*7df0*/  @!P1 BRA `(.L_x_26) ;  /* 0xfffffffc00f09947 */ /* 0x004fea000383ffff */
[----:B------:R-:W-:Y:S05]  /*7e00*/  BRA `(.L_x_25) ;  /* 0xffffff9c00587947 */ /* 0x000fea000383ffff */
.L_x_167:
[----:B------:R-:W-:Y:S01]  /*7e10*/  BSSY B1, `(.L_x_186) ;  /* 0x0000006000017945 */ /* 0x000fe20003800000 */
[----:B------:R-:W-:-:S07]  /*7e20*/  IMAD.MOV.U32 R15, RZ, RZ, -0x1 ;  /* 0xffffffffff0f7424 */ /* 0x000fce00078e00ff */
[----:B------:R-:W-:Y:S05]  /*7e30*/  WARPSYNC.COLLECTIVE R15, `(.L_x_187) ;  /* 0x000000000f0c7348 */ /* 0x000fea0003c00000 */
[----:B------:R-:W-:Y:S02]  /*7e40*/  ELECT P6, UR62, PT ;  /* 0x00000000003e782f */ /* 0x000fe400038c0000 */
[----:B------:R-:W-:Y:S01]  /*7e50*/  MOV R14, UR62 ;  /* 0x0000003e000e7c02 */ /* 0x000fe20008000f00 */
[----:B------:R-:W-:Y:S10]  /*7e60*/  ENDCOLLECTIVE ;  /* 0x000000000000791b */ /* 0x000ff40003800000 */
.L_x_187:
[----:B------:R-:W-:Y:S05]  /*7e70*/  BSYNC B1 ;  /* 0x0000000000017941 */ /* 0x000fea0003800000 */
.L_x_186:
[----:B------:R-:W-:Y:S05]  /*7e80*/  BRA `(.L_x_188) ;  /* 0xfffffff0003c7947 */ /* 0x000fea000383ffff */
.L_x_170:
[----:B-1----:R1:W2:Y:S02]  /*7e90*/  SYNCS.PHASECHK.TRANS64.TRYWAIT P0, [R23+URZ+0x20], R14 ;  /* 0x0000200e170075a7 */ /* 0x0022a4000800017f */
[----:B--2---:R-:W-:Y:S05]  /*7ea0*/  @!P0 NANOSLEEP.SYNCS 0x989680 ;  /* 0x009896800000895d */ /* 0x004fea0003900000 */
[----:B------:R-:W2:Y:S02]  /*7eb0*/  @!P0 SYNCS.PHASECHK.TRANS64 P0, [R23+URZ+0x20], R14 ;  /* 0x0000200e170085a7 */ /* 0x000ea4000800007f */
[----:B--2---:R-:W-:Y:S05]  /*7ec0*/  @!P0 BRA `(.L_x_170) ;  /* 0xfffffffc00f08947 */ /* 0x004fea000383ffff */
[----:B------:R-:W-:Y:S05]  /*7ed0*/  BRA `(.L_x_189) ;  /* 0xfffffff000747947 */ /* 0x000fea000383ffff */
.L_x_178:
[----:B------:R-:W-:Y:S01]  /*7ee0*/  BSSY B0, `(.L_x_190) ;  /* 0x0000006000007945 */ /* 0x000fe20003800000 */
[----:B------:R-:W-:-:S07]  /*7ef0*/  IMAD.MOV.U32 R15, RZ, RZ, -0x1 ;  /* 0xffffffffff0f7424 */ /* 0x000fce00078e00ff */
[----:B------:R-:W-:Y:S05]  /*7f00*/  WARPSYNC.COLLECTIVE R15, `(.L_x_191) ;  /* 0x000000000f0c7348 */ /* 0x000fea0003c00000 */
[----:B------:R-:W-:Y:S02]  /*7f10*/  ELECT P6, UR62, PT ;  /* 0x00000000003e782f */ /* 0x000fe400038c0000 */
[----:B------:R-:W-:Y:S01]  /*7f20*/  MOV R14, UR62 ;  /* 0x0000003e000e7c02 */ /* 0x000fe20008000f00 */
[----:B------:R-:W-:Y:S10]  /*7f30*/  ENDCOLLECTIVE ;  /* 0x000000000000791b */ /* 0x000ff40003800000 */
.L_x_191:
[----:B------:R-:W-:Y:S05]  /*7f40*/  BSYNC B0 ;  /* 0x0000000000007941 */ /* 0x000fea0003800000 */
.L_x_190:
[----:B------:R-:W-:Y:S05]  /*7f50*/  BRA `(.L_x_192) ;  /* 0xfffffff800d07947 */ /* 0x000fea000383ffff */
.L_x_182:
[----:B0-----:R0:W1:Y:S02]  /*7f60*/  SYNCS.PHASECHK.TRANS64.TRYWAIT P0, [R7+URZ], R2 ;  /* 0x00000002070075a7 */ /* 0x001064000800017f */
[----:B-1----:R-:W-:Y:S05]  /*7f70*/  @!P0 NANOSLEEP.SYNCS 0x989680 ;  /* 0x009896800000895d */ /* 0x002fea0003900000 */
[----:B------:R-:W1:Y:S02]  /*7f80*/  @!P0 SYNCS.PHASECHK.TRANS64 P0, [R7+URZ], R2 ;  /* 0x00000002070085a7 */ /* 0x000e64000800007f */
[----:B-1----:R-:W-:Y:S05]  /*7f90*/  @!P0 BRA `(.L_x_182) ;  /* 0xfffffffc00f08947 */ /* 0x002fea000383ffff */
[----:B------:R-:W-:Y:S05]  /*7fa0*/  BRA `(.L_x_193) ;  /* 0xfffffffc00107947 */ /* 0x000fea000383ffff */
.L_x_183:
[----:B0-----:R0:W1:Y:S02]  /*7fb0*/  SYNCS.PHASECHK.TRANS64.TRYWAIT P0, [R6+URZ], R3 ;  /* 0x00000003060075a7 */ /* 0x001064000800017f */
[----:B-1----:R-:W-:Y:S05]  /*7fc0*/  @!P0 NANOSLEEP.SYNCS 0x989680 ;  /* 0x009896800000895d */ /* 0x002fea0003900000 */
[----:B------:R-:W1:Y:S02]  /*7fd0*/  @!P0 SYNCS.PHASECHK.TRANS64 P0, [R6+URZ], R3 ;  /* 0x00000003060085a7 */ /* 0x000e64000800007f */
[----:B-1----:R-:W-:Y:S05]  /*7fe0*/  @!P0 BRA `(.L_x_183) ;  /* 0xfffffffc00f08947 */ /* 0x002fea000383ffff */
[----:B------:R-:W-:Y:S05]  /*7ff0*/  BRA `(.L_x_194) ;  /* 0xfffffffc00207947 */ /* 0x000fea000383ffff */
.L_x_184:
[----:B-1----:R1:W2:Y:S02]  /*8000*/  SYNCS.PHASECHK.TRANS64.TRYWAIT P0, [R7+URZ], R4 ;  /* 0x00000004070075a7 */ /* 0x0022a4000800017f */
[----:B--2---:R-:W-:Y:S05]  /*8010*/  @!P0 NANOSLEEP.SYNCS 0x989680 ;  /* 0x009896800000895d */ /* 0x004fea0003900000 */
[----:B------:R-:W2:Y:S02]  /*8020*/  @!P0 SYNCS.PHASECHK.TRANS64 P0, [R7+URZ], R4 ;  /* 0x00000004070085a7 */ /* 0x000ea4000800007f */
[----:B--2---:R-:W-:Y:S05]  /*8030*/  @!P0 BRA `(.L_x_184) ;  /* 0xfffffffc00f08947 */ /* 0x004fea000383ffff */
[----:B------:R-:W-:Y:S05]  /*8040*/  BRA `(.L_x_195) ;  /* 0xfffffffc00287947 */ /* 0x000fea000383ffff */
.L_x_196:
[----:B------:R-:W-:-:S00]  /*8050*/  BRA `(.L_x_196) ;  /* 0xfffffffc00fc7947 */ /* 0x000fc0000383ffff */
[----:B------:R-:W-:-:S00]  /*8060*/  NOP ;  /* 0x0000000000007918 */ /* 0x000fc00000000000 */
        /* <DEDUP_REMOVED lines=9> */
.L_x_197:


//--------------------- .nv.global.init           --------------------------
	.section	.nv.global.init,"aw",@progbits
.nv.global.init:
	.type		$str$22,@object
	.size		$str$22,($str$23 - $str$22)
$str$22:
        /*0000*/ 	.byte	0x6b, 0x5f, 0x74, 0x69, 0x6c, 0x65, 0x5f, 0x63, 0x6f, 0x75, 0x6e, 0x74, 0x20, 0x3e, 0x3d, 0x20
        /*0010*/ 	.byte	0x31, 0x00
	.type		$str$23,@object
	.size		$str$23,(__unnamed_1 - $str$23)
$str$23:
        /*0012*/ 	.byte	0x2f, 0x74, 0x6d, 0x70, 0x2f, 0x63, 0x75, 0x74, 0x6c, 0x61, 0x73, 0x73, 0x5f, 0x73, 0x77, 0x65
        /*0022*/ 	.byte	0x65, 0x70, 0x5f, 0x73, 0x72, 0x63, 0x2f, 0x69, 0x6e, 0x63, 0x6c, 0x75, 0x64, 0x65, 0x2f, 0x63
        /*0032*/ 	.byte	0x75, 0x74, 0x6c, 0x61, 0x73, 0x73, 0x2f, 0x67, 0x65, 0x6d, 0x6d, 0x2f, 0x63, 0x6f, 0x6c, 0x6c
        /*0042*/ 	.byte	0x65, 0x63, 0x74, 0x69, 0x76, 0x65, 0x2f, 0x73, 0x6d, 0x39, 0x30, 0x5f, 0x6d, 0x6d, 0x61, 0x5f
        /*0052*/ 	.byte	0x74, 0x6d, 0x61, 0x5f, 0x67, 0x6d, 0x6d, 0x61, 0x5f, 0x73, 0x73, 0x5f, 0x77, 0x61, 0x72, 0x70
        /*0062*/ 	.byte	0x73, 0x70, 0x65, 0x63, 0x69, 0x61, 0x6c, 0x69, 0x7a, 0x65, 0x64, 0x2e, 0x68, 0x70, 0x70, 0x00
	.type		__unnamed_1,@object
	.size		__unnamed_1,(.L_0 - __unnamed_1)
__unnamed_1:
        /*0072*/ 	.byte	0x76, 0x6f, 0x69, 0x64, 0x20, 0x63, 0x75, 0x74, 0x6c, 0x61, 0x73, 0x73, 0x3a, 0x3a, 0x67, 0x65
        /* <DEDUP_REMOVED lines=180> */
        /*0bc2*/ 	.byte	0x69, 0x74, 0x79, 0x5d, 0x00
.L_0:


//--------------------- .nv.shared._ZN7cutlass13device_kernelINS_4gemm6kernel13GemmUniversalIN4cute5tupleIJiiiiEEENS1_10collective13CollectiveMmaINS1_34MainloopSm90TmaGmmaWarpSpecializedILi4ENS5_IJNS4_1CILi8EEENSA_ILi1EEESC_EEENS1_35KernelTmaWarpSpecializedCooperativeEEENS5_IJNSA_ILi128EEESG_NSA_ILi64EEEEEENS_6half_tENS5_IJlSC_lEEESJ_SK_NS4_8TiledMMAINS4_8MMA_AtomIJNS4_4SM904GMMA26MMA_64x128x16_F32F16F16_SSILNSO_5MajorE0ELSQ_0ELNSO_7ScaleInE1ELSR_1EEEEEENS4_6LayoutINS5_IJNSA_ILi2EEESC_SC_EEENS5_IJSC_NSA_ILi0EEESX_EEEEENS5_IJNS4_10UnderscoreES10_S10_EEEEENS4_13SM90_TMA_LOADENS4_14ComposedLayoutINS4_7SwizzleILi3ELi4ELi3EEENS4_18smem_ptr_flag_bitsILi16EEENSU_INS5_IJSB_SH_EEENS5_IJSH_SC_EEEEEEEvNS4_8identityENS4_23SM90_TMA_LOAD_MULTICASTES1C_vS1D_EENS_8epilogue10collective6detail29Sm90TmaWarpSpecializedAdapterINS1H_15DefaultEpilogueISJ_SK_SK_NS1G_6thread17LinearCombinationISJ_Li1EffLNS1L_9ScaleType4KindE0ELNS_15FloatRoundStyleE2ESJ_EENS1_15EpilogueDefaultEEEEEvvEEEEvNT_6ParamsE --------------------------
	.section	.nv.shared._ZN7cutlass13device_kernelINS_4gemm6kernel13GemmUniversalIN4cute5tupleIJiiiiEEENS1_10collective13CollectiveMmaINS1_34MainloopSm90TmaGmmaWarpSpecializedILi4ENS5_IJNS4_1CILi8EEENSA_ILi1EEESC_EEENS1_35KernelTmaWarpSpecializedCooperativeEEENS5_IJNSA_ILi128EEESG_NSA_ILi64EEEEEENS_6half_tENS5_IJlSC_lEEESJ_SK_NS4_8TiledMMAINS4_8MMA_AtomIJNS4_4SM904GMMA26MMA_64x128x16_F32F16F16_SSILNSO_5MajorE0ELSQ_0ELNSO_7ScaleInE1ELSR_1EEEEEENS4_6LayoutINS5_IJNSA_ILi2EEESC_SC_EEENS5_IJSC_NSA_ILi0EEESX_EEEEENS5_IJNS4_10UnderscoreES10_S10_EEEEENS4_13SM90_TMA_LOADENS4_14ComposedLayoutINS4_7SwizzleILi3ELi4ELi3EEENS4_18smem_ptr_flag_bitsILi16EEENSU_INS5_IJSB_SH_EEENS5_IJSH_SC_EEEEEEEvNS4_8identityENS4_23SM90_TMA_LOAD_MULTICASTES1C_vS1D_EENS_8epilogue10collective6detail29Sm90TmaWarpSpecializedAdapterINS1H_15DefaultEpilogueISJ_SK_SK_NS1G_6thread17LinearCombinationISJ_Li1EffLNS1L_9ScaleType4KindE0ELNS_15FloatRoundStyleE2ESJ_EENS1_15EpilogueDefaultEEEEEvvEEEEvNT_6ParamsE,"aw",@nobits
	.sectionflags	@""
	.align	16
	.zero		1024


//--------------------- .nv.shared.reserved.0     --------------------------
	.section	.nv.shared.reserved.0,"aw",@nobits
	.weak		__nv_reservedSMEM_offset_0_alias
	.size		__nv_reservedSMEM_offset_0_alias, 0, 0
	.other		__nv_reservedSMEM_offset_0_alias,@"STO_CUDA_RESERVED_SHARED STV_DEFAULT"
__nv_reservedSMEM_offset_0_alias:
	.zero		0


//--------------------- .nv.global                --------------------------
	.section	.nv.global,"aw",@nobits
.nv.global:
	.type		_ZN40_INTERNAL_7de5e0d6_4_k_cu_557bba86_187924cute1_E,@object
	.size		_ZN40_INTERNAL_7de5e0d6_4_k_cu_557bba86_187924cute1_E,(_ZN40_INTERNAL_7de5e0d6_4_k_cu_557bba86_187924cuda3std3__45__cpo6cbeginE - _ZN40_INTERNAL_7de5e0d6_4_k_cu_557bba86_187924cute1_E)
_ZN40_INTERNAL_7de5e0d6_4_k_cu_557bba86_187924cute1_E:
	.zero		1
	.type		_ZN40_INTERNAL_7de5e0d6_4_k_cu_557bba86_187924cuda3std3__45__cpo6cbeginE,@object
	.size		_ZN40_INTERNAL_7de5e0d6_4_k_cu_557bba86_187924cuda3std3__45__cpo6cbeginE,(_ZN40_INTERNAL_7de5e0d6_4_k_cu_557bba86_187924cuda3std3__48in_placeE - _ZN40_INTERNAL_7de5e0d6_4_k_cu_557bba86_187924cuda3std3__45__cpo6cbeginE)
_ZN40_INTERNAL_7de5e0d6_4_k_cu_557bba86_187924cuda3std3__45__cpo6cbeginE:
	.zero		1
	.type		_ZN40_INTERNAL_7de5e0d6_4_k_cu_557bba86_187924cuda3std3__48in_placeE,@object
	.size		_ZN40_INTERNAL_7de5e0d6_4_k_cu_557bba86_187924cuda3std3__48in_placeE,(_ZN40_INTERNAL_7de5e0d6_4_k_cu_557bba86_187924cuda3std6ranges3__45__cpo9iter_moveE - _ZN40_INTERNAL_7de5e0d6_4_k_cu_557bba86_187924cuda3std3__48in_placeE)
_ZN40_INTERNAL_7de5e0d6_4_k_cu_557bba86_187924cuda3std3__48in_placeE:
	.zero		1
	.type		_ZN40_INTERNAL_7de5e0d6_4_k_cu_557bba86_187924cuda3std6ranges3__45__cpo9iter_moveE,@object
	.size		_ZN40_INTERNAL_7de5e0d6_4_k_cu_557bba86_187924cuda3std6ranges3__45__cpo9iter_moveE,(_ZN40_INTERNAL_7de5e0d6_4_k_cu_557bba86_187924cuda3std3__45__cpo5beginE - _ZN40_INTERNAL_7de5e0d6_4_k_cu_557bba86_187924cuda3std6ranges3__45__cpo9iter_moveE)
_ZN40_INTERNAL_7de5e0d6_4_k_cu_557bba86_187924cuda3std6ranges3__45__cpo9iter_moveE:
	.zero		1
	.type		_ZN40_INTERNAL_7de5e0d6_4_k_cu_557bba86_187924cuda3std3__45__cpo5beginE,@object
	.size		_ZN40_INTERNAL_7de5e0d6_4_k_cu_557bba86_187924cuda3std3__45__cpo5beginE,(_ZN40_INTERNAL_7de5e0d6_4_k_cu_557bba86_187924cuda3std3__442_GLOBAL__N__7de5e0d6_4_k_cu_557bba86_187926ignoreE - _ZN40_INTERNAL_7de5e0d6_4_k_cu_557bba86_187924cuda3std3__45__cpo5beginE)
_ZN40_INTERNAL_7de5e0d6_4_k_cu_557bba86_187924cuda3std3__45__cpo5beginE:
	.zero		1
	.type		_ZN40_INTERNAL_7de5e0d6_4_k_cu_557bba86_187924cuda3std3__442_GLOBAL__N__7de5e0d6_4_k_cu_557bba86_187926ignoreE,@object
	.size		_ZN40_INTERNAL_7de5e0d6_4_k_cu_557bba86_187924cuda3std3__442_GLOBAL__N__7de5e0d6_4_k_cu_557bba86_187926ignoreE,(_ZN40_INTERNAL_7de5e0d6_4_k_cu_557bba86_187924cute7productE - _ZN40_INTERNAL_7de5e0d6_4_k_cu_557bba86_187924cuda3std3__442_GLOBAL__N__7de5e0d6_4_k_cu_557bba86_187926ignoreE)
_ZN40_INTERNAL_7de5e0d6_4_k_cu_557bba86_187924cuda3std3__442_GLOBAL__N__7de5e0d6_4_k_cu_557bba86_187926ignoreE:
	.zero		1
	.type		_ZN40_INTERNAL_7de5e0d6_4_k_cu_557bba86_187924cute7productE,@object
	.size		_ZN40_INTERNAL_7de5e0d6_4_k_cu_557bba86_187924cute7productE,(_ZN40_INTERNAL_7de5e0d6_4_k_cu_557bba86_187924cuda3std3__45__cpo3endE - _ZN40_INTERNAL_7de5e0d6_4_k_cu_557bba86_187924cute7productE)
_ZN40_INTERNAL_7de5e0d6_4_k_cu_557bba86_187924cute7productE:
	.zero		1
	.type		_ZN40_INTERNAL_7de5e0d6_4_k_cu_557bba86_187924cuda3std3__45__cpo3endE,@object
	.size		_ZN40_INTERNAL_7de5e0d6_4_k_cu_557bba86_187924cuda3std3__45__cpo3endE,(_ZN40_INTERNAL_7de5e0d6_4_k_cu_557bba86_187924cuda3std3__419piecewise_constructE - _ZN40_INTERNAL_7de5e0d6_4_k_cu_557bba86_187924cuda3std3__45__cpo3endE)
_ZN40_INTERNAL_7de5e0d6_4_k_cu_557bba86_187924cuda3std3__45__cpo3endE:
	.zero		1
	.type		_ZN40_INTERNAL_7de5e0d6_4_k_cu_557bba86_187924cuda3std3__419piecewise_constructE,@object
	.size		_ZN40_INTERNAL_7de5e0d6_4_k_cu_557bba86_187924cuda3std3__419piecewise_constructE,(_ZN40_INTERNAL_7de5e0d6_4_k_cu_557bba86_187924cuda3std3__45__cpo4cendE - _ZN40_INTERNAL_7de5e0d6_4_k_cu_557bba86_187924cuda3std3__419piecewise_constructE)
_ZN40_INTERNAL_7de5e0d6_4_k_cu_557bba86_187924cuda3std3__419piecewise_constructE:
	.zero		1
	.type		_ZN40_INTERNAL_7de5e0d6_4_k_cu_557bba86_187924cuda3std3__45__cpo4cendE,@object
	.size		_ZN40_INTERNAL_7de5e0d6_4_k_cu_557bba86_187924cuda3std3__45__cpo4cendE,(_ZN40_INTERNAL_7de5e0d6_4_k_cu_557bba86_187924cuda3std6ranges3__45__cpo4swapE - _ZN40_INTERNAL_7de5e0d6_4_k_cu_557bba86_187924cuda3std3__45__cpo4cendE)
_ZN40_INTERNAL_7de5e0d6_4_k_cu_557bba86_187924cuda3std3__45__cpo4cendE:
	.zero		1
	.type		_ZN40_INTERNAL_7de5e0d6_4_k_cu_557bba86_187924cuda3std6ranges3__45__cpo4swapE,@object
	.size		_ZN40_INTERNAL_7de5e0d6_4_k_cu_557bba86_187924cuda3std6ranges3__45__cpo4swapE,(.L_8 - _ZN40_INTERNAL_7de5e0d6_4_k_cu_557bba86_187924cuda3std6ranges3__45__cpo4swapE)
_ZN40_INTERNAL_7de5e0d6_4_k_cu_557bba86_187924cuda3std6ranges3__45__cpo4swapE:
	.zero		1
.L_8:


//--------------------- .nv.constant0._ZN7cutlass13device_kernelINS_4gemm6kernel13GemmUniversalIN4cute5tupleIJiiiiEEENS1_10collective13CollectiveMmaINS1_34MainloopSm90TmaGmmaWarpSpecializedILi4ENS5_IJNS4_1CILi8EEENSA_ILi1EEESC_EEENS1_35KernelTmaWarpSpecializedCooperativeEEENS5_IJNSA_ILi128EEESG_NSA_ILi64EEEEEENS_6half_tENS5_IJlSC_lEEESJ_SK_NS4_8TiledMMAINS4_8MMA_AtomIJNS4_4SM904GMMA26MMA_64x128x16_F32F16F16_SSILNSO_5MajorE0ELSQ_0ELNSO_7ScaleInE1ELSR_1EEEEEENS4_6LayoutINS5_IJNSA_ILi2EEESC_SC_EEENS5_IJSC_NSA_ILi0EEESX_EEEEENS5_IJNS4_10UnderscoreES10_S10_EEEEENS4_13SM90_TMA_LOADENS4_14ComposedLayoutINS4_7SwizzleILi3ELi4ELi3EEENS4_18smem_ptr_flag_bitsILi16EEENSU_INS5_IJSB_SH_EEENS5_IJSH_SC_EEEEEEEvNS4_8identityENS4_23SM90_TMA_LOAD_MULTICASTES1C_vS1D_EENS_8epilogue10collective6detail29Sm90TmaWarpSpecializedAdapterINS1H_15DefaultEpilogueISJ_SK_SK_NS1G_6thread17LinearCombinationISJ_Li1EffLNS1L_9ScaleType4KindE0ELNS_15FloatRoundStyleE2ESJ_EENS1_15EpilogueDefaultEEEEEvvEEEEvNT_6ParamsE --------------------------
	.section	.nv.constant0._ZN7cutlass13device_kernelINS_4gemm6kernel13GemmUniversalIN4cute5tupleIJiiiiEEENS1_10collective13CollectiveMmaINS1_34MainloopSm90TmaGmmaWarpSpecializedILi4ENS5_IJNS4_1CILi8EEENSA_ILi1EEESC_EEENS1_35KernelTmaWarpSpecializedCooperativeEEENS5_IJNSA_ILi128EEESG_NSA_ILi64EEEEEENS_6half_tENS5_IJlSC_lEEESJ_SK_NS4_8TiledMMAINS4_8MMA_AtomIJNS4_4SM904GMMA26MMA_64x128x16_F32F16F16_SSILNSO_5MajorE0ELSQ_0ELNSO_7ScaleInE1ELSR_1EEEEEENS4_6LayoutINS5_IJNSA_ILi2EEESC_SC_EEENS5_IJSC_NSA_ILi0EEESX_EEEEENS5_IJNS4_10UnderscoreES10_S10_EEEEENS4_13SM90_TMA_LOADENS4_14ComposedLayoutINS4_7SwizzleILi3ELi4ELi3EEENS4_18smem_ptr_flag_bitsILi16EEENSU_INS5_IJSB_SH_EEENS5_IJSH_SC_EEEEEEEvNS4_8identityENS4_23SM90_TMA_LOAD_MULTICASTES1C_vS1D_EENS_8epilogue10collective6detail29Sm90TmaWarpSpecializedAdapterINS1H_15DefaultEpilogueISJ_SK_SK_NS1G_6thread17LinearCombinationISJ_Li1EffLNS1L_9ScaleType4KindE0ELNS_15FloatRoundStyleE2ESJ_EENS1_15EpilogueDefaultEEEEEvvEEEEvNT_6ParamsE,"a",@progbits
	.sectionflags	@""
	.align	4
.nv.constant0._ZN7cutlass13device_kernelINS_4gemm6kernel13GemmUniversalIN4cute5tupleIJiiiiEEENS1_10collective13CollectiveMmaINS1_34MainloopSm90TmaGmmaWarpSpecializedILi4ENS5_IJNS4_1CILi8EEENSA_ILi1EEESC_EEENS1_35KernelTmaWarpSpecializedCooperativeEEENS5_IJNSA_ILi128EEESG_NSA_ILi64EEEEEENS_6half_tENS5_IJlSC_lEEESJ_SK_NS4_8TiledMMAINS4_8MMA_AtomIJNS4_4SM904GMMA26MMA_64x128x16_F32F16F16_SSILNSO_5MajorE0ELSQ_0ELNSO_7ScaleInE1ELSR_1EEEEEENS4_6LayoutINS5_IJNSA_ILi2EEESC_SC_EEENS5_IJSC_NSA_ILi0EEESX_EEEEENS5_IJNS4_10UnderscoreES10_S10_EEEEENS4_13SM90_TMA_LOADENS4_14ComposedLayoutINS4_7SwizzleILi3ELi4ELi3EEENS4_18smem_ptr_flag_bitsILi16EEENSU_INS5_IJSB_SH_EEENS5_IJSH_SC_EEEEEEEvNS4_8identityENS4_23SM90_TMA_LOAD_MULTICASTES1C_vS1D_EENS_8epilogue10collective6detail29Sm90TmaWarpSpecializedAdapterINS1H_15DefaultEpilogueISJ_SK_SK_NS1G_6thread17LinearCombinationISJ_Li1EffLNS1L_9ScaleType4KindE0ELNS_15FloatRoundStyleE2ESJ_EENS1_15EpilogueDefaultEEEEEvvEEEEvNT_6ParamsE:
	.zero		1664


//--------------------- SYMBOLS --------------------------

	.type		.nv.reservedSmem.offset0,@object
	.size		.nv.reservedSmem.offset0,0x4
	.type		__assertfail,@function
